	.target	sm_90

	.elftype	@"ET_EXEC"


//--------------------- .note.nv.tkinfo           --------------------------
	.section	.note.nv.tkinfo,"",@"SHT_NOTE"
	.sectionflags	@"SHF_NOTE_NV_TKINFO"
	.tkinfo
        /*0018*/ 	.word	0x00000002
        /*0030*/ 	.string	""
        /*0030*/ 	.string	"ptxas"
        /*0030*/ 	.string	"Cuda compilation tools, release 13.0, V13.0.88"
        /*0030*/ 	.string	"Build cuda_13.0.r13.0/compiler.36424714_0"
        /*0030*/ 	.string	"-arch sm_90 -m 64 "



//--------------------- .note.nv.cuinfo           --------------------------
	.section	.note.nv.cuinfo,"",@"SHT_NOTE"
	.sectionflags	@"SHF_NOTE_NV_CUINFO"
        /*0018*/ 	.short	0x0002
        /*001a*/ 	.short	0x005a
        /*001c*/ 	.short	0x0082
	.zero		2


//--------------------- .nv.info                  --------------------------
	.section	.nv.info,"",@"SHT_CUDA_INFO"
	.align	4


	//----- nvinfo : EIATTR_REGCOUNT
	.align		4
        /*0000*/ 	.byte	0x04, 0x2f
        /*0002*/ 	.short	(.L_29 - .L_28)
	.align		4
.L_28:
        /*0004*/ 	.word	index@(_Z25multi_tensor_apply_kernelI18TensorListMetadataILi2EE12ScaleFunctorIffEJfEEvlPViT_T0_DpT1_)
        /*0008*/ 	.word	0x00000020


	//----- nvinfo : EIATTR_FRAME_SIZE
	.align		4
.L_29:
        /*000c*/ 	.byte	0x04, 0x11
        /*000e*/ 	.short	(.L_31 - .L_30)
	.align		4
.L_30:
        /*0010*/ 	.word	index@(_Z25multi_tensor_apply_kernelI18TensorListMetadataILi2EE12ScaleFunctorIffEJfEEvlPViT_T0_DpT1_)
        /*0014*/ 	.word	0x00000000


	//----- nvinfo : EIATTR_REGCOUNT
	.align		4
.L_31:
        /*0018*/ 	.byte	0x04, 0x2f
        /*001a*/ 	.short	(.L_33 - .L_32)
	.align		4
.L_32:
        /*001c*/ 	.word	index@(_Z25multi_tensor_apply_kernelI18TensorListMetadataILi2EE12ScaleFunctorIfN3c104HalfEEJfEEvlPViT_T0_DpT1_)
        /*0020*/ 	.word	0x0000001f


	//----- nvinfo : EIATTR_FRAME_SIZE
	.align		4
.L_33:
        /*0024*/ 	.byte	0x04, 0x11
        /*0026*/ 	.short	(.L_35 - .L_34)
	.align		4
.L_34:
        /*0028*/ 	.word	index@(_Z25multi_tensor_apply_kernelI18TensorListMetadataILi2EE12ScaleFunctorIfN3c104HalfEEJfEEvlPViT_T0_DpT1_)
        /*002c*/ 	.word	0x00000000


	//----- nvinfo : EIATTR_REGCOUNT
	.align		4
.L_35:
        /*0030*/ 	.byte	0x04, 0x2f
        /*0032*/ 	.short	(.L_37 - .L_36)
	.align		4
.L_36:
        /*0034*/ 	.word	index@(_Z25multi_tensor_apply_kernelI18TensorListMetadataILi2EE12ScaleFunctorIfN3c108BFloat16EEJfEEvlPViT_T0_DpT1_)
        /*0038*/ 	.word	0x0000001f


	//----- nvinfo : EIATTR_FRAME_SIZE
	.align		4
.L_37:
        /*003c*/ 	.byte	0x04, 0x11
        /*003e*/ 	.short	(.L_39 - .L_38)
	.align		4
.L_38:
        /*0040*/ 	.word	index@(_Z25multi_tensor_apply_kernelI18TensorListMetadataILi2EE12ScaleFunctorIfN3c108BFloat16EEJfEEvlPViT_T0_DpT1_)
        /*0044*/ 	.word	0x00000000


	//----- nvinfo : EIATTR_REGCOUNT
	.align		4
.L_39:
        /*0048*/ 	.byte	0x04, 0x2f
        /*004a*/ 	.short	(.L_41 - .L_40)
	.align		4
.L_40:
        /*004c*/ 	.word	index@(_Z25multi_tensor_apply_kernelI18TensorListMetadataILi2EE12ScaleFunctorIN3c104HalfEfEJfEEvlPViT_T0_DpT1_)
        /*0050*/ 	.word	0x00000020


	//----- nvinfo : EIATTR_FRAME_SIZE
	.align		4
.L_41:
        /*0054*/ 	.byte	0x04, 0x11
        /*0056*/ 	.short	(.L_43 - .L_42)
	.align		4
.L_42:
        /*0058*/ 	.word	index@(_Z25multi_tensor_apply_kernelI18TensorListMetadataILi2EE12ScaleFunctorIN3c104HalfEfEJfEEvlPViT_T0_DpT1_)
        /*005c*/ 	.word	0x00000000


	//----- nvinfo : EIATTR_REGCOUNT
	.align		4
.L_43:
        /*0060*/ 	.byte	0x04, 0x2f
        /*0062*/ 	.short	(.L_45 - .L_44)
	.align		4
.L_44:
        /*0064*/ 	.word	index@(_Z25multi_tensor_apply_kernelI18TensorListMetadataILi2EE12ScaleFunctorIN3c104HalfES4_EJfEEvlPViT_T0_DpT1_)
        /*0068*/ 	.word	0x0000001e


	//----- nvinfo : EIATTR_FRAME_SIZE
	.align		4
.L_45:
        /*006c*/ 	.byte	0x04, 0x11
        /*006e*/ 	.short	(.L_47 - .L_46)
	.align		4
.L_46:
        /*0070*/ 	.word	index@(_Z25multi_tensor_apply_kernelI18TensorListMetadataILi2EE12ScaleFunctorIN3c104HalfES4_EJfEEvlPViT_T0_DpT1_)
        /*0074*/ 	.word	0x00000000


	//----- nvinfo : EIATTR_REGCOUNT
	.align		4
.L_47:
        /*0078*/ 	.byte	0x04, 0x2f
        /*007a*/ 	.short	(.L_49 - .L_48)
	.align		4
.L_48:
        /*007c*/ 	.word	index@(_Z25multi_tensor_apply_kernelI18TensorListMetadataILi2EE12ScaleFunctorIN3c104HalfENS3_8BFloat16EEJfEEvlPViT_T0_DpT1_)
        /*0080*/ 	.word	0x0000001e


	//----- nvinfo : EIATTR_FRAME_SIZE
	.align		4
.L_49:
        /*0084*/ 	.byte	0x04, 0x11
        /*0086*/ 	.short	(.L_51 - .L_50)
	.align		4
.L_50:
        /*0088*/ 	.word	index@(_Z25multi_tensor_apply_kernelI18TensorListMetadataILi2EE12ScaleFunctorIN3c104HalfENS3_8BFloat16EEJfEEvlPViT_T0_DpT1_)
        /*008c*/ 	.word	0x00000000


	//----- nvinfo : EIATTR_REGCOUNT
	.align		4
.L_51:
        /*0090*/ 	.byte	0x04, 0x2f
        /*0092*/ 	.short	(.L_53 - .L_52)
	.align		4
.L_52:
        /*0094*/ 	.word	index@(_Z25multi_tensor_apply_kernelI18TensorListMetadataILi2EE12ScaleFunctorIN3c108BFloat16EfEJfEEvlPViT_T0_DpT1_)
        /*0098*/ 	.word	0x00000020


	//----- nvinfo : EIATTR_FRAME_SIZE
	.align		4
.L_53:
        /*009c*/ 	.byte	0x04, 0x11
        /*009e*/ 	.short	(.L_55 - .L_54)
	.align		4
.L_54:
        /*00a0*/ 	.word	index@(_Z25multi_tensor_apply_kernelI18TensorListMetadataILi2EE12ScaleFunctorIN3c108BFloat16EfEJfEEvlPViT_T0_DpT1_)
        /*00a4*/ 	.word	0x00000000


	//----- nvinfo : EIATTR_REGCOUNT
	.align		4
.L_55:
        /*00a8*/ 	.byte	0x04, 0x2f
        /*00aa*/ 	.short	(.L_57 - .L_56)
	.align		4
.L_56:
        /*00ac*/ 	.word	index@(_Z25multi_tensor_apply_kernelI18TensorListMetadataILi2EE12ScaleFunctorIN3c108BFloat16ENS3_4HalfEEJfEEvlPViT_T0_DpT1_)
        /*00b0*/ 	.word	0x0000001e


	//----- nvinfo : EIATTR_FRAME_SIZE
	.align		4
.L_57:
        /*00b4*/ 	.byte	0x04, 0x11
        /*00b6*/ 	.short	(.L_59 - .L_58)
	.align		4
.L_58:
        /*00b8*/ 	.word	index@(_Z25multi_tensor_apply_kernelI18TensorListMetadataILi2EE12ScaleFunctorIN3c108BFloat16ENS3_4HalfEEJfEEvlPViT_T0_DpT1_)
        /*00bc*/ 	.word	0x00000000


	//----- nvinfo : EIATTR_REGCOUNT
	.align		4
.L_59:
        /*00c0*/ 	.byte	0x04, 0x2f
        /*00c2*/ 	.short	(.L_61 - .L_60)
	.align		4
.L_60:
        /*00c4*/ 	.word	index@(_Z25multi_tensor_apply_kernelI18TensorListMetadataILi2EE12ScaleFunctorIN3c108BFloat16ES4_EJfEEvlPViT_T0_DpT1_)
        /*00c8*/ 	.word	0x0000001e


	//----- nvinfo : EIATTR_FRAME_SIZE
	.align		4
.L_61:
        /*00cc*/ 	.byte	0x04, 0x11
        /*00ce*/ 	.short	(.L_63 - .L_62)
	.align		4
.L_62:
        /*00d0*/ 	.word	index@(_Z25multi_tensor_apply_kernelI18TensorListMetadataILi2EE12ScaleFunctorIN3c108BFloat16ES4_EJfEEvlPViT_T0_DpT1_)
        /*00d4*/ 	.word	0x00000000


	//----- nvinfo : EIATTR_MIN_STACK_SIZE
	.align		4
.L_63:
        /*00d8*/ 	.byte	0x04, 0x12
        /*00da*/ 	.short	(.L_65 - .L_64)
	.align		4
.L_64:
        /*00dc*/ 	.word	index@(_Z25multi_tensor_apply_kernelI18TensorListMetadataILi2EE12ScaleFunctorIN3c108BFloat16ES4_EJfEEvlPViT_T0_DpT1_)
        /*00e0*/ 	.word	0x00000000


	//----- nvinfo : EIATTR_MIN_STACK_SIZE
	.align		4
.L_65:
        /*00e4*/ 	.byte	0x04, 0x12
        /*00e6*/ 	.short	(.L_67 - .L_66)
	.align		4
.L_66:
        /*00e8*/ 	.word	index@(_Z25multi_tensor_apply_kernelI18TensorListMetadataILi2EE12ScaleFunctorIN3c108BFloat16ENS3_4HalfEEJfEEvlPViT_T0_DpT1_)
        /*00ec*/ 	.word	0x00000000


	//----- nvinfo : EIATTR_MIN_STACK_SIZE
	.align		4
.L_67:
        /*00f0*/ 	.byte	0x04, 0x12
        /*00f2*/ 	.short	(.L_69 - .L_68)
	.align		4
.L_68:
        /*00f4*/ 	.word	index@(_Z25multi_tensor_apply_kernelI18TensorListMetadataILi2EE12ScaleFunctorIN3c108BFloat16EfEJfEEvlPViT_T0_DpT1_)
        /*00f8*/ 	.word	0x00000000


	//----- nvinfo : EIATTR_MIN_STACK_SIZE
	.align		4
.L_69:
        /*00fc*/ 	.byte	0x04, 0x12
        /*00fe*/ 	.short	(.L_71 - .L_70)
	.align		4
.L_70:
        /*0100*/ 	.word	index@(_Z25multi_tensor_apply_kernelI18TensorListMetadataILi2EE12ScaleFunctorIN3c104HalfENS3_8BFloat16EEJfEEvlPViT_T0_DpT1_)
        /*0104*/ 	.word	0x00000000


	//----- nvinfo : EIATTR_MIN_STACK_SIZE
	.align		4
.L_71:
        /*0108*/ 	.byte	0x04, 0x12
        /*010a*/ 	.short	(.L_73 - .L_72)
	.align		4
.L_72:
        /*010c*/ 	.word	index@(_Z25multi_tensor_apply_kernelI18TensorListMetadataILi2EE12ScaleFunctorIN3c104HalfES4_EJfEEvlPViT_T0_DpT1_)
        /*0110*/ 	.word	0x00000000


	//----- nvinfo : EIATTR_MIN_STACK_SIZE
	.align		4
.L_73:
        /*0114*/ 	.byte	0x04, 0x12
        /*0116*/ 	.short	(.L_75 - .L_74)
	.align		4
.L_74:
        /*0118*/ 	.word	index@(_Z25multi_tensor_apply_kernelI18TensorListMetadataILi2EE12ScaleFunctorIN3c104HalfEfEJfEEvlPViT_T0_DpT1_)
        /*011c*/ 	.word	0x00000000


	//----- nvinfo : EIATTR_MIN_STACK_SIZE
	.align		4
.L_75:
        /*0120*/ 	.byte	0x04, 0x12
        /*0122*/ 	.short	(.L_77 - .L_76)
	.align		4
.L_76:
        /*0124*/ 	.word	index@(_Z25multi_tensor_apply_kernelI18TensorListMetadataILi2EE12ScaleFunctorIfN3c108BFloat16EEJfEEvlPViT_T0_DpT1_)
        /*0128*/ 	.word	0x00000000


	//----- nvinfo : EIATTR_MIN_STACK_SIZE
	.align		4
.L_77:
        /*012c*/ 	.byte	0x04, 0x12
        /*012e*/ 	.short	(.L_79 - .L_78)
	.align		4
.L_78:
        /*0130*/ 	.word	index@(_Z25multi_tensor_apply_kernelI18TensorListMetadataILi2EE12ScaleFunctorIfN3c104HalfEEJfEEvlPViT_T0_DpT1_)
        /*0134*/ 	.word	0x00000000


	//----- nvinfo : EIATTR_MIN_STACK_SIZE
	.align		4
.L_79:
        /*0138*/ 	.byte	0x04, 0x12
        /*013a*/ 	.short	(.L_81 - .L_80)
	.align		4
.L_80:
        /*013c*/ 	.word	index@(_Z25multi_tensor_apply_kernelI18TensorListMetadataILi2EE12ScaleFunctorIffEJfEEvlPViT_T0_DpT1_)
        /*0140*/ 	.word	0x00000000
.L_81:


//--------------------- .nv.compat                --------------------------
	.section	.nv.compat,"",@"SHT_CUDA_COMPAT_INFO"
	.align	4
        /*0000*/ 	.byte	0x02, 0x09, 0x00, 0x00, 0x02, 0x02, 0x01, 0x00, 0x02, 0x05, 0x05, 0x00, 0x03, 0x07, 0x01, 0x01
        /*0010*/ 	.byte	0x02, 0x03, 0x00, 0x00, 0x02, 0x06, 0x01, 0x00, 0x04, 0x0b, 0x08, 0x00, 0x00, 0x00, 0x00, 0x00
        /*0020*/ 	.byte	0x00, 0x00, 0x00, 0x00


//--------------------- .nv.info._Z25multi_tensor_apply_kernelI18TensorListMetadataILi2EE12ScaleFunctorIN3c108BFloat16ES4_EJfEEvlPViT_T0_DpT1_ --------------------------
	.section	.nv.info._Z25multi_tensor_apply_kernelI18TensorListMetadataILi2EE12ScaleFunctorIN3c108BFloat16ES4_EJfEEvlPViT_T0_DpT1_,"",@"SHT_CUDA_INFO"
	.sectionflags	@""
	.align	4


	//----- nvinfo : EIATTR_CUDA_API_VERSION
	.align		4
        /*0000*/ 	.byte	0x04, 0x37
        /*0002*/ 	.short	(.L_83 - .L_82)
.L_82:
        /*0004*/ 	.word	0x00000082


	//----- nvinfo : EIATTR_KPARAM_INFO
	.align		4
.L_83:
        /*0008*/ 	.byte	0x04, 0x17
        /*000a*/ 	.short	(.L_85 - .L_84)
.L_84:
        /*000c*/ 	.word	0x00000000
        /*0010*/ 	.short	0x0004
        /*0012*/ 	.short	0x0c5c
        /*0014*/ 	.byte	0x00, 0xf0, 0x11, 0x00


	//----- nvinfo : EIATTR_KPARAM_INFO
	.align		4
.L_85:
        /*0018*/ 	.byte	0x04, 0x17
        /*001a*/ 	.short	(.L_87 - .L_86)
.L_86:
        /*001c*/ 	.word	0x00000000
        /*0020*/ 	.short	0x0003
        /*0022*/ 	.short	0x0c58
        /*0024*/ 	.byte	0x00, 0xf0, 0x05, 0x00


	//----- nvinfo : EIATTR_KPARAM_INFO
	.align		4
.L_87:
        /*0028*/ 	.byte	0x04, 0x17
        /*002a*/ 	.short	(.L_89 - .L_88)
.L_88:
        /*002c*/ 	.word	0x00000000
        /*0030*/ 	.short	0x0002
        /*0032*/ 	.short	0x0010
        /*0034*/ 	.byte	0x00, 0xf0, 0x21, 0x31


	//----- nvinfo : EIATTR_KPARAM_INFO
	.align		4
.L_89:
        /*0038*/ 	.byte	0x04, 0x17
        /*003a*/ 	.short	(.L_91 - .L_90)
.L_90:
        /*003c*/ 	.word	0x00000000
        /*0040*/ 	.short	0x0001
        /*0042*/ 	.short	0x0008
        /*0044*/ 	.byte	0x00, 0xf0, 0x21, 0x00


	//----- nvinfo : EIATTR_KPARAM_INFO
	.align		4
.L_91:
        /*0048*/ 	.byte	0x04, 0x17
        /*004a*/ 	.short	(.L_93 - .L_92)
.L_92:
        /*004c*/ 	.word	0x00000000
        /*0050*/ 	.short	0x0000
        /*0052*/ 	.short	0x0000
        /*0054*/ 	.byte	0x00, 0xf0, 0x21, 0x00


	//----- nvinfo : EIATTR_SPARSE_MMA_MASK
	.align		4
.L_93:
        /*0058*/ 	.byte	0x03, 0x50
        /*005a*/ 	.short	0x0000


	//----- nvinfo : EIATTR_MAXREG_COUNT
	.align		4
        /*005c*/ 	.byte	0x03, 0x1b
        /*005e*/ 	.short	0x00ff


	//----- nvinfo : EIATTR_MERCURY_ISA_VERSION
	.align		4
        /*0060*/ 	.byte	0x03, 0x5f
        /*0062*/ 	.short	0x0101


	//----- nvinfo : EIATTR_EXIT_INSTR_OFFSETS
	.align		4
        /*0064*/ 	.byte	0x04, 0x1c
        /*0066*/ 	.short	(.L_95 - .L_94)


	//   ....[0]....
.L_94:
        /*0068*/ 	.word	0x000008d0


	//   ....[1]....
        /*006c*/ 	.word	0x00000910


	//----- nvinfo : EIATTR_CRS_STACK_SIZE
	.align		4
.L_95:
        /*0070*/ 	.byte	0x04, 0x1e
        /*0072*/ 	.short	(.L_97 - .L_96)
.L_96:
        /*0074*/ 	.word	0x00000000


	//----- nvinfo : EIATTR_CBANK_PARAM_SIZE
	.align		4
.L_97:
        /*0078*/ 	.byte	0x03, 0x19
        /*007a*/ 	.short	0x0c60


	//----- nvinfo : EIATTR_PARAM_CBANK
	.align		4
        /*007c*/ 	.byte	0x04, 0x0a
        /*007e*/ 	.short	(.L_99 - .L_98)
	.align		4
.L_98:
        /*0080*/ 	.word	index@(.nv.constant0._Z25multi_tensor_apply_kernelI18TensorListMetadataILi2EE12ScaleFunctorIN3c108BFloat16ES4_EJfEEvlPViT_T0_DpT1_)
        /*0084*/ 	.short	0x0210
        /*0086*/ 	.short	0x0c60


	//----- nvinfo : EIATTR_SW_WAR
	.align		4
.L_99:
        /*0088*/ 	.byte	0x04, 0x36
        /*008a*/ 	.short	(.L_101 - .L_100)
.L_100:
        /*008c*/ 	.word	0x00000008
.L_101:


//--------------------- .nv.info._Z25multi_tensor_apply_kernelI18TensorListMetadataILi2EE12ScaleFunctorIN3c108BFloat16ENS3_4HalfEEJfEEvlPViT_T0_DpT1_ --------------------------
	.section	.nv.info._Z25multi_tensor_apply_kernelI18TensorListMetadataILi2EE12ScaleFunctorIN3c108BFloat16ENS3_4HalfEEJfEEvlPViT_T0_DpT1_,"",@"SHT_CUDA_INFO"
	.sectionflags	@""
	.align	4


	//----- nvinfo : EIATTR_CUDA_API_VERSION
	.align		4
        /*0000*/ 	.byte	0x04, 0x37
        /*0002*/ 	.short	(.L_103 - .L_102)
.L_102:
        /*0004*/ 	.word	0x00000082


	//----- nvinfo : EIATTR_KPARAM_INFO
	.align		4
.L_103:
        /*0008*/ 	.byte	0x04, 0x17
        /*000a*/ 	.short	(.L_105 - .L_104)
.L_104:
        /*000c*/ 	.word	0x00000000
        /*0010*/ 	.short	0x0004
        /*0012*/ 	.short	0x0c5c
        /*0014*/ 	.byte	0x00, 0xf0, 0x11, 0x00


	//----- nvinfo : EIATTR_KPARAM_INFO
	.align		4
.L_105:
        /*0018*/ 	.byte	0x04, 0x17
        /*001a*/ 	.short	(.L_107 - .L_106)
.L_106:
        /*001c*/ 	.word	0x00000000
        /*0020*/ 	.short	0x0003
        /*0022*/ 	.short	0x0c58
        /*0024*/ 	.byte	0x00, 0xf0, 0x05, 0x00


	//----- nvinfo : EIATTR_KPARAM_INFO
	.align		4
.L_107:
        /*0028*/ 	.byte	0x04, 0x17
        /*002a*/ 	.short	(.L_109 - .L_108)
.L_108:
        /*002c*/ 	.word	0x00000000
        /*0030*/ 	.short	0x0002
        /*0032*/ 	.short	0x0010
        /*0034*/ 	.byte	0x00, 0xf0, 0x21, 0x31


	//----- nvinfo : EIATTR_KPARAM_INFO
	.align		4
.L_109:
        /*0038*/ 	.byte	0x04, 0x17
        /*003a*/ 	.short	(.L_111 - .L_110)
.L_110:
        /*003c*/ 	.word	0x00000000
        /*0040*/ 	.short	0x0001
        /*0042*/ 	.short	0x0008
        /*0044*/ 	.byte	0x00, 0xf0, 0x21, 0x00


	//----- nvinfo : EIATTR_KPARAM_INFO
	.align		4
.L_111:
        /*0048*/ 	.byte	0x04, 0x17
        /*004a*/ 	.short	(.L_113 - .L_112)
.L_112:
        /*004c*/ 	.word	0x00000000
        /*0050*/ 	.short	0x0000
        /*0052*/ 	.short	0x0000
        /*0054*/ 	.byte	0x00, 0xf0, 0x21, 0x00


	//----- nvinfo : EIATTR_SPARSE_MMA_MASK
	.align		4
.L_113:
        /*0058*/ 	.byte	0x03, 0x50
        /*005a*/ 	.short	0x0000


	//----- nvinfo : EIATTR_MAXREG_COUNT
	.align		4
        /*005c*/ 	.byte	0x03, 0x1b
        /*005e*/ 	.short	0x00ff


	//----- nvinfo : EIATTR_MERCURY_ISA_VERSION
	.align		4
        /*0060*/ 	.byte	0x03, 0x5f
        /*0062*/ 	.short	0x0101


	//----- nvinfo : EIATTR_EXIT_INSTR_OFFSETS
	.align		4
        /*0064*/ 	.byte	0x04, 0x1c
        /*0066*/ 	.short	(.L_115 - .L_114)


	//   ....[0]....
.L_114:
        /*0068*/ 	.word	0x000008d0


	//   ....[1]....
        /*006c*/ 	.word	0x00000910


	//----- nvinfo : EIATTR_CRS_STACK_SIZE
	.align		4
.L_115:
        /*0070*/ 	.byte	0x04, 0x1e
        /*0072*/ 	.short	(.L_117 - .L_116)
.L_116:
        /*0074*/ 	.word	0x00000000


	//----- nvinfo : EIATTR_CBANK_PARAM_SIZE
	.align		4
.L_117:
        /*0078*/ 	.byte	0x03, 0x19
        /*007a*/ 	.short	0x0c60


	//----- nvinfo : EIATTR_PARAM_CBANK
	.align		4
        /*007c*/ 	.byte	0x04, 0x0a
        /*007e*/ 	.short	(.L_119 - .L_118)
	.align		4
.L_118:
        /*0080*/ 	.word	index@(.nv.constant0._Z25multi_tensor_apply_kernelI18TensorListMetadataILi2EE12ScaleFunctorIN3c108BFloat16ENS3_4HalfEEJfEEvlPViT_T0_DpT1_)
        /*0084*/ 	.short	0x0210
        /*0086*/ 	.short	0x0c60


	//----- nvinfo : EIATTR_SW_WAR
	.align		4
.L_119:
        /*0088*/ 	.byte	0x04, 0x36
        /*008a*/ 	.short	(.L_121 - .L_120)
.L_120:
        /*008c*/ 	.word	0x00000008
.L_121:


//--------------------- .nv.info._Z25multi_tensor_apply_kernelI18TensorListMetadataILi2EE12ScaleFunctorIN3c108BFloat16EfEJfEEvlPViT_T0_DpT1_ --------------------------
	.section	.nv.info._Z25multi_tensor_apply_kernelI18TensorListMetadataILi2EE12ScaleFunctorIN3c108BFloat16EfEJfEEvlPViT_T0_DpT1_,"",@"SHT_CUDA_INFO"
	.sectionflags	@""
	.align	4


	//----- nvinfo : EIATTR_CUDA_API_VERSION
	.align		4
        /*0000*/ 	.byte	0x04, 0x37
        /*0002*/ 	.short	(.L_123 - .L_122)
.L_122:
        /*0004*/ 	.word	0x00000082


	//----- nvinfo : EIATTR_KPARAM_INFO
	.align		4
.L_123:
        /*0008*/ 	.byte	0x04, 0x17
        /*000a*/ 	.short	(.L_125 - .L_124)
.L_124:
        /*000c*/ 	.word	0x00000000
        /*0010*/ 	.short	0x0004
        /*0012*/ 	.short	0x0c5c
        /*0014*/ 	.byte	0x00, 0xf0, 0x11, 0x00


	//----- nvinfo : EIATTR_KPARAM_INFO
	.align		4
.L_125:
        /*0018*/ 	.byte	0x04, 0x17
        /*001a*/ 	.short	(.L_127 - .L_126)
.L_126:
        /*001c*/ 	.word	0x00000000
        /*0020*/ 	.short	0x0003
        /*0022*/ 	.short	0x0c58
        /*0024*/ 	.byte	0x00, 0xf0, 0x05, 0x00


	//----- nvinfo : EIATTR_KPARAM_INFO
	.align		4
.L_127:
        /*0028*/ 	.byte	0x04, 0x17
        /*002a*/ 	.short	(.L_129 - .L_128)
.L_128:
        /*002c*/ 	.word	0x00000000
        /*0030*/ 	.short	0x0002
        /*0032*/ 	.short	0x0010
        /*0034*/ 	.byte	0x00, 0xf0, 0x21, 0x31


	//----- nvinfo : EIATTR_KPARAM_INFO
	.align		4
.L_129:
        /*0038*/ 	.byte	0x04, 0x17
        /*003a*/ 	.short	(.L_131 - .L_130)
.L_130:
        /*003c*/ 	.word	0x00000000
        /*0040*/ 	.short	0x0001
        /*0042*/ 	.short	0x0008
        /*0044*/ 	.byte	0x00, 0xf0, 0x21, 0x00


	//----- nvinfo : EIATTR_KPARAM_INFO
	.align		4
.L_131:
        /*0048*/ 	.byte	0x04, 0x17
        /*004a*/ 	.short	(.L_133 - .L_132)
.L_132:
        /*004c*/ 	.word	0x00000000
        /*0050*/ 	.short	0x0000
        /*0052*/ 	.short	0x0000
        /*0054*/ 	.byte	0x00, 0xf0, 0x21, 0x00


	//----- nvinfo : EIATTR_SPARSE_MMA_MASK
	.align		4
.L_133:
        /*0058*/ 	.byte	0x03, 0x50
        /*005a*/ 	.short	0x0000


	//----- nvinfo : EIATTR_MAXREG_COUNT
	.align		4
        /*005c*/ 	.byte	0x03, 0x1b
        /*005e*/ 	.short	0x00ff


	//----- nvinfo : EIATTR_MERCURY_ISA_VERSION
	.align		4
        /*0060*/ 	.byte	0x03, 0x5f
        /*0062*/ 	.short	0x0101


	//----- nvinfo : EIATTR_EXIT_INSTR_OFFSETS
	.align		4
        /*0064*/ 	.byte	0x04, 0x1c
        /*0066*/ 	.short	(.L_135 - .L_134)


	//   ....[0]....
.L_134:
        /*0068*/ 	.word	0x00000820


	//   ....[1]....
        /*006c*/ 	.word	0x00000860


	//----- nvinfo : EIATTR_CRS_STACK_SIZE
	.align		4
.L_135:
        /*0070*/ 	.byte	0x04, 0x1e
        /*0072*/ 	.short	(.L_137 - .L_136)
.L_136:
        /*0074*/ 	.word	0x00000000


	//----- nvinfo : EIATTR_CBANK_PARAM_SIZE
	.align		4
.L_137:
        /*0078*/ 	.byte	0x03, 0x19
        /*007a*/ 	.short	0x0c60


	//----- nvinfo : EIATTR_PARAM_CBANK
	.align		4
        /*007c*/ 	.byte	0x04, 0x0a
        /*007e*/ 	.short	(.L_139 - .L_138)
	.align		4
.L_138:
        /*0080*/ 	.word	index@(.nv.constant0._Z25multi_tensor_apply_kernelI18TensorListMetadataILi2EE12ScaleFunctorIN3c108BFloat16EfEJfEEvlPViT_T0_DpT1_)
        /*0084*/ 	.short	0x0210
        /*0086*/ 	.short	0x0c60


	//----- nvinfo : EIATTR_SW_WAR
	.align		4
.L_139:
        /*0088*/ 	.byte	0x04, 0x36
        /*008a*/ 	.short	(.L_141 - .L_140)
.L_140:
        /*008c*/ 	.word	0x00000008
.L_141:


//--------------------- .nv.info._Z25multi_tensor_apply_kernelI18TensorListMetadataILi2EE12ScaleFunctorIN3c104HalfENS3_8BFloat16EEJfEEvlPViT_T0_DpT1_ --------------------------
	.section	.nv.info._Z25multi_tensor_apply_kernelI18TensorListMetadataILi2EE12ScaleFunctorIN3c104HalfENS3_8BFloat16EEJfEEvlPViT_T0_DpT1_,"",@"SHT_CUDA_INFO"
	.sectionflags	@""
	.align	4


	//----- nvinfo : EIATTR_CUDA_API_VERSION
	.align		4
        /*0000*/ 	.byte	0x04, 0x37
        /*0002*/ 	.short	(.L_143 - .L_142)
.L_142:
        /*0004*/ 	.word	0x00000082


	//----- nvinfo : EIATTR_KPARAM_INFO
	.align		4
.L_143:
        /*0008*/ 	.byte	0x04, 0x17
        /*000a*/ 	.short	(.L_145 - .L_144)
.L_144:
        /*000c*/ 	.word	0x00000000
        /*0010*/ 	.short	0x0004
        /*0012*/ 	.short	0x0c5c
        /*0014*/ 	.byte	0x00, 0xf0, 0x11, 0x00


	//----- nvinfo : EIATTR_KPARAM_INFO
	.align		4
.L_145:
        /*0018*/ 	.byte	0x04, 0x17
        /*001a*/ 	.short	(.L_147 - .L_146)
.L_146:
        /*001c*/ 	.word	0x00000000
        /*0020*/ 	.short	0x0003
        /*0022*/ 	.short	0x0c58
        /*0024*/ 	.byte	0x00, 0xf0, 0x05, 0x00


	//----- nvinfo : EIATTR_KPARAM_INFO
	.align		4
.L_147:
        /*0028*/ 	.byte	0x04, 0x17
        /*002a*/ 	.short	(.L_149 - .L_148)
.L_148:
        /*002c*/ 	.word	0x00000000
        /*0030*/ 	.short	0x0002
        /*0032*/ 	.short	0x0010
        /*0034*/ 	.byte	0x00, 0xf0, 0x21, 0x31


	//----- nvinfo : EIATTR_KPARAM_INFO
	.align		4
.L_149:
        /*0038*/ 	.byte	0x04, 0x17
        /*003a*/ 	.short	(.L_151 - .L_150)
.L_150:
        /*003c*/ 	.word	0x00000000
        /*0040*/ 	.short	0x0001
        /*0042*/ 	.short	0x0008
        /*0044*/ 	.byte	0x00, 0xf0, 0x21, 0x00


	//----- nvinfo : EIATTR_KPARAM_INFO
	.align		4
.L_151:
        /*0048*/ 	.byte	0x04, 0x17
        /*004a*/ 	.short	(.L_153 - .L_152)
.L_152:
        /*004c*/ 	.word	0x00000000
        /*0050*/ 	.short	0x0000
        /*0052*/ 	.short	0x0000
        /*0054*/ 	.byte	0x00, 0xf0, 0x21, 0x00


	//----- nvinfo : EIATTR_SPARSE_MMA_MASK
	.align		4
.L_153:
        /*0058*/ 	.byte	0x03, 0x50
        /*005a*/ 	.short	0x0000


	//----- nvinfo : EIATTR_MAXREG_COUNT
	.align		4
        /*005c*/ 	.byte	0x03, 0x1b
        /*005e*/ 	.short	0x00ff


	//----- nvinfo : EIATTR_MERCURY_ISA_VERSION
	.align		4
        /*0060*/ 	.byte	0x03, 0x5f
        /*0062*/ 	.short	0x0101


	//----- nvinfo : EIATTR_EXIT_INSTR_OFFSETS
	.align		4
        /*0064*/ 	.byte	0x04, 0x1c
        /*0066*/ 	.short	(.L_155 - .L_154)


	//   ....[0]....
.L_154:
        /*0068*/ 	.word	0x000008d0


	//   ....[1]....
        /*006c*/ 	.word	0x00000910


	//----- nvinfo : EIATTR_CRS_STACK_SIZE
	.align		4
.L_155:
        /*0070*/ 	.byte	0x04, 0x1e
        /*0072*/ 	.short	(.L_157 - .L_156)
.L_156:
        /*0074*/ 	.word	0x00000000


	//----- nvinfo : EIATTR_CBANK_PARAM_SIZE
	.align		4
.L_157:
        /*0078*/ 	.byte	0x03, 0x19
        /*007a*/ 	.short	0x0c60


	//----- nvinfo : EIATTR_PARAM_CBANK
	.align		4
        /*007c*/ 	.byte	0x04, 0x0a
        /*007e*/ 	.short	(.L_159 - .L_158)
	.align		4
.L_158:
        /*0080*/ 	.word	index@(.nv.constant0._Z25multi_tensor_apply_kernelI18TensorListMetadataILi2EE12ScaleFunctorIN3c104HalfENS3_8BFloat16EEJfEEvlPViT_T0_DpT1_)
        /*0084*/ 	.short	0x0210
        /*0086*/ 	.short	0x0c60


	//----- nvinfo : EIATTR_SW_WAR
	.align		4
.L_159:
        /*0088*/ 	.byte	0x04, 0x36
        /*008a*/ 	.short	(.L_161 - .L_160)
.L_160:
        /*008c*/ 	.word	0x00000008
.L_161:


//--------------------- .nv.info._Z25multi_tensor_apply_kernelI18TensorListMetadataILi2EE12ScaleFunctorIN3c104HalfES4_EJfEEvlPViT_T0_DpT1_ --------------------------
	.section	.nv.info._Z25multi_tensor_apply_kernelI18TensorListMetadataILi2EE12ScaleFunctorIN3c104HalfES4_EJfEEvlPViT_T0_DpT1_,"",@"SHT_CUDA_INFO"
	.sectionflags	@""
	.align	4


	//----- nvinfo : EIATTR_CUDA_API_VERSION
	.align		4
        /*0000*/ 	.byte	0x04, 0x37
        /*0002*/ 	.short	(.L_163 - .L_162)
.L_162:
        /*0004*/ 	.word	0x00000082


	//----- nvinfo : EIATTR_KPARAM_INFO
	.align		4
.L_163:
        /*0008*/ 	.byte	0x04, 0x17
        /*000a*/ 	.short	(.L_165 - .L_164)
.L_164:
        /*000c*/ 	.word	0x00000000
        /*0010*/ 	.short	0x0004
        /*0012*/ 	.short	0x0c5c
        /*0014*/ 	.byte	0x00, 0xf0, 0x11, 0x00


	//----- nvinfo : EIATTR_KPARAM_INFO
	.align		4
.L_165:
        /*0018*/ 	.byte	0x04, 0x17
        /*001a*/ 	.short	(.L_167 - .L_166)
.L_166:
        /*001c*/ 	.word	0x00000000
        /*0020*/ 	.short	0x0003
        /*0022*/ 	.short	0x0c58
        /*0024*/ 	.byte	0x00, 0xf0, 0x05, 0x00


	//----- nvinfo : EIATTR_KPARAM_INFO
	.align		4
.L_167:
        /*0028*/ 	.byte	0x04, 0x17
        /*002a*/ 	.short	(.L_169 - .L_168)
.L_168:
        /*002c*/ 	.word	0x00000000
        /*0030*/ 	.short	0x0002
        /*0032*/ 	.short	0x0010
        /*0034*/ 	.byte	0x00, 0xf0, 0x21, 0x31


	//----- nvinfo : EIATTR_KPARAM_INFO
	.align		4
.L_169:
        /*0038*/ 	.byte	0x04, 0x17
        /*003a*/ 	.short	(.L_171 - .L_170)
.L_170:
        /*003c*/ 	.word	0x00000000
        /*0040*/ 	.short	0x0001
        /*0042*/ 	.short	0x0008
        /*0044*/ 	.byte	0x00, 0xf0, 0x21, 0x00


	//----- nvinfo : EIATTR_KPARAM_INFO
	.align		4
.L_171:
        /*0048*/ 	.byte	0x04, 0x17
        /*004a*/ 	.short	(.L_173 - .L_172)
.L_172:
        /*004c*/ 	.word	0x00000000
        /*0050*/ 	.short	0x0000
        /*0052*/ 	.short	0x0000
        /*0054*/ 	.byte	0x00, 0xf0, 0x21, 0x00


	//----- nvinfo : EIATTR_SPARSE_MMA_MASK
	.align		4
.L_173:
        /*0058*/ 	.byte	0x03, 0x50
        /*005a*/ 	.short	0x0000


	//----- nvinfo : EIATTR_MAXREG_COUNT
	.align		4
        /*005c*/ 	.byte	0x03, 0x1b
        /*005e*/ 	.short	0x00ff


	//----- nvinfo : EIATTR_MERCURY_ISA_VERSION
	.align		4
        /*0060*/ 	.byte	0x03, 0x5f
        /*0062*/ 	.short	0x0101


	//----- nvinfo : EIATTR_EXIT_INSTR_OFFSETS
	.align		4
        /*0064*/ 	.byte	0x04, 0x1c
        /*0066*/ 	.short	(.L_175 - .L_174)


	//   ....[0]....
.L_174:
        /*0068*/ 	.word	0x000008d0


	//   ....[1]....
        /*006c*/ 	.word	0x00000910


	//----- nvinfo : EIATTR_CRS_STACK_SIZE
	.align		4
.L_175:
        /*0070*/ 	.byte	0x04, 0x1e
        /*0072*/ 	.short	(.L_177 - .L_176)
.L_176:
        /*0074*/ 	.word	0x00000000


	//----- nvinfo : EIATTR_CBANK_PARAM_SIZE
	.align		4
.L_177:
        /*0078*/ 	.byte	0x03, 0x19
        /*007a*/ 	.short	0x0c60


	//----- nvinfo : EIATTR_PARAM_CBANK
	.align		4
        /*007c*/ 	.byte	0x04, 0x0a
        /*007e*/ 	.short	(.L_179 - .L_178)
	.align		4
.L_178:
        /*0080*/ 	.word	index@(.nv.constant0._Z25multi_tensor_apply_kernelI18TensorListMetadataILi2EE12ScaleFunctorIN3c104HalfES4_EJfEEvlPViT_T0_DpT1_)
        /*0084*/ 	.short	0x0210
        /*0086*/ 	.short	0x0c60


	//----- nvinfo : EIATTR_SW_WAR
	.align		4
.L_179:
        /*0088*/ 	.byte	0x04, 0x36
        /*008a*/ 	.short	(.L_181 - .L_180)
.L_180:
        /*008c*/ 	.word	0x00000008
.L_181:


//--------------------- .nv.info._Z25multi_tensor_apply_kernelI18TensorListMetadataILi2EE12ScaleFunctorIN3c104HalfEfEJfEEvlPViT_T0_DpT1_ --------------------------
	.section	.nv.info._Z25multi_tensor_apply_kernelI18TensorListMetadataILi2EE12ScaleFunctorIN3c104HalfEfEJfEEvlPViT_T0_DpT1_,"",@"SHT_CUDA_INFO"
	.sectionflags	@""
	.align	4


	//----- nvinfo : EIATTR_CUDA_API_VERSION
	.align		4
        /*0000*/ 	.byte	0x04, 0x37
        /*0002*/ 	.short	(.L_183 - .L_182)
.L_182:
        /*0004*/ 	.word	0x00000082


	//----- nvinfo : EIATTR_KPARAM_INFO
	.align		4
.L_183:
        /*0008*/ 	.byte	0x04, 0x17
        /*000a*/ 	.short	(.L_185 - .L_184)
.L_184:
        /*000c*/ 	.word	0x00000000
        /*0010*/ 	.short	0x0004
        /*0012*/ 	.short	0x0c5c
        /*0014*/ 	.byte	0x00, 0xf0, 0x11, 0x00


	//----- nvinfo : EIATTR_KPARAM_INFO
	.align		4
.L_185:
        /*0018*/ 	.byte	0x04, 0x17
        /*001a*/ 	.short	(.L_187 - .L_186)
.L_186:
        /*001c*/ 	.word	0x00000000
        /*0020*/ 	.short	0x0003
        /*0022*/ 	.short	0x0c58
        /*0024*/ 	.byte	0x00, 0xf0, 0x05, 0x00


	//----- nvinfo : EIATTR_KPARAM_INFO
	.align		4
.L_187:
        /*0028*/ 	.byte	0x04, 0x17
        /*002a*/ 	.short	(.L_189 - .L_188)
.L_188:
        /*002c*/ 	.word	0x00000000
        /*0030*/ 	.short	0x0002
        /*0032*/ 	.short	0x0010
        /*0034*/ 	.byte	0x00, 0xf0, 0x21, 0x31


	//----- nvinfo : EIATTR_KPARAM_INFO
	.align		4
.L_189:
        /*0038*/ 	.byte	0x04, 0x17
        /*003a*/ 	.short	(.L_191 - .L_190)
.L_190:
        /*003c*/ 	.word	0x00000000
        /*0040*/ 	.short	0x0001
        /*0042*/ 	.short	0x0008
        /*0044*/ 	.byte	0x00, 0xf0, 0x21, 0x00


	//----- nvinfo : EIATTR_KPARAM_INFO
	.align		4
.L_191:
        /*0048*/ 	.byte	0x04, 0x17
        /*004a*/ 	.short	(.L_193 - .L_192)
.L_192:
        /*004c*/ 	.word	0x00000000
        /*0050*/ 	.short	0x0000
        /*0052*/ 	.short	0x0000
        /*0054*/ 	.byte	0x00, 0xf0, 0x21, 0x00


	//----- nvinfo : EIATTR_SPARSE_MMA_MASK
	.align		4
.L_193:
        /*0058*/ 	.byte	0x03, 0x50
        /*005a*/ 	.short	0x0000


	//----- nvinfo : EIATTR_MAXREG_COUNT
	.align		4
        /*005c*/ 	.byte	0x03, 0x1b
        /*005e*/ 	.short	0x00ff


	//----- nvinfo : EIATTR_MERCURY_ISA_VERSION
	.align		4
        /*0060*/ 	.byte	0x03, 0x5f
        /*0062*/ 	.short	0x0101


	//----- nvinfo : EIATTR_EXIT_INSTR_OFFSETS
	.align		4
        /*0064*/ 	.byte	0x04, 0x1c
        /*0066*/ 	.short	(.L_195 - .L_194)


	//   ....[0]....
.L_194:
        /*0068*/ 	.word	0x00000820


	//   ....[1]....
        /*006c*/ 	.word	0x00000860


	//----- nvinfo : EIATTR_CRS_STACK_SIZE
	.align		4
.L_195:
        /*0070*/ 	.byte	0x04, 0x1e
        /*0072*/ 	.short	(.L_197 - .L_196)
.L_196:
        /*0074*/ 	.word	0x00000000


	//----- nvinfo : EIATTR_CBANK_PARAM_SIZE
	.align		4
.L_197:
        /*0078*/ 	.byte	0x03, 0x19
        /*007a*/ 	.short	0x0c60


	//----- nvinfo : EIATTR_PARAM_CBANK
	.align		4
        /*007c*/ 	.byte	0x04, 0x0a
        /*007e*/ 	.short	(.L_199 - .L_198)
	.align		4
.L_198:
        /*0080*/ 	.word	index@(.nv.constant0._Z25multi_tensor_apply_kernelI18TensorListMetadataILi2EE12ScaleFunctorIN3c104HalfEfEJfEEvlPViT_T0_DpT1_)
        /*0084*/ 	.short	0x0210
        /*0086*/ 	.short	0x0c60


	//----- nvinfo : EIATTR_SW_WAR
	.align		4
.L_199:
        /*0088*/ 	.byte	0x04, 0x36
        /*008a*/ 	.short	(.L_201 - .L_200)
.L_200:
        /*008c*/ 	.word	0x00000008
.L_201:


//--------------------- .nv.info._Z25multi_tensor_apply_kernelI18TensorListMetadataILi2EE12ScaleFunctorIfN3c108BFloat16EEJfEEvlPViT_T0_DpT1_ --------------------------
	.section	.nv.info._Z25multi_tensor_apply_kernelI18TensorListMetadataILi2EE12ScaleFunctorIfN3c108BFloat16EEJfEEvlPViT_T0_DpT1_,"",@"SHT_CUDA_INFO"
	.sectionflags	@""
	.align	4


	//----- nvinfo : EIATTR_CUDA_API_VERSION
	.align		4
        /*0000*/ 	.byte	0x04, 0x37
        /*0002*/ 	.short	(.L_203 - .L_202)
.L_202:
        /*0004*/ 	.word	0x00000082


	//----- nvinfo : EIATTR_KPARAM_INFO
	.align		4
.L_203:
        /*0008*/ 	.byte	0x04, 0x17
        /*000a*/ 	.short	(.L_205 - .L_204)
.L_204:
        /*000c*/ 	.word	0x00000000
        /*0010*/ 	.short	0x0004
        /*0012*/ 	.short	0x0c5c
        /*0014*/ 	.byte	0x00, 0xf0, 0x11, 0x00


	//----- nvinfo : EIATTR_KPARAM_INFO
	.align		4
.L_205:
        /*0018*/ 	.byte	0x04, 0x17
        /*001a*/ 	.short	(.L_207 - .L_206)
.L_206:
        /*001c*/ 	.word	0x00000000
        /*0020*/ 	.short	0x0003
        /*0022*/ 	.short	0x0c58
        /*0024*/ 	.byte	0x00, 0xf0, 0x05, 0x00


	//----- nvinfo : EIATTR_KPARAM_INFO
	.align		4
.L_207:
        /*0028*/ 	.byte	0x04, 0x17
        /*002a*/ 	.short	(.L_209 - .L_208)
.L_208:
        /*002c*/ 	.word	0x00000000
        /*0030*/ 	.short	0x0002
        /*0032*/ 	.short	0x0010
        /*0034*/ 	.byte	0x00, 0xf0, 0x21, 0x31


	//----- nvinfo : EIATTR_KPARAM_INFO
	.align		4
.L_209:
        /*0038*/ 	.byte	0x04, 0x17
        /*003a*/ 	.short	(.L_211 - .L_210)
.L_210:
        /*003c*/ 	.word	0x00000000
        /*0040*/ 	.short	0x0001
        /*0042*/ 	.short	0x0008
        /*0044*/ 	.byte	0x00, 0xf0, 0x21, 0x00


	//----- nvinfo : EIATTR_KPARAM_INFO
	.align		4
.L_211:
        /*0048*/ 	.byte	0x04, 0x17
        /*004a*/ 	.short	(.L_213 - .L_212)
.L_212:
        /*004c*/ 	.word	0x00000000
        /*0050*/ 	.short	0x0000
        /*0052*/ 	.short	0x0000
        /*0054*/ 	.byte	0x00, 0xf0, 0x21, 0x00


	//----- nvinfo : EIATTR_SPARSE_MMA_MASK
	.align		4
.L_213:
        /*0058*/ 	.byte	0x03, 0x50
        /*005a*/ 	.short	0x0000


	//----- nvinfo : EIATTR_MAXREG_COUNT
	.align		4
        /*005c*/ 	.byte	0x03, 0x1b
        /*005e*/ 	.short	0x00ff


	//----- nvinfo : EIATTR_MERCURY_ISA_VERSION
	.align		4
        /*0060*/ 	.byte	0x03, 0x5f
        /*0062*/ 	.short	0x0101


	//----- nvinfo : EIATTR_EXIT_INSTR_OFFSETS
	.align		4
        /*0064*/ 	.byte	0x04, 0x1c
        /*0066*/ 	.short	(.L_215 - .L_214)


	//   ....[0]....
.L_214:
        /*0068*/ 	.word	0x00000810


	//   ....[1]....
        /*006c*/ 	.word	0x00000850


	//----- nvinfo : EIATTR_CRS_STACK_SIZE
	.align		4
.L_215:
        /*0070*/ 	.byte	0x04, 0x1e
        /*0072*/ 	.short	(.L_217 - .L_216)
.L_216:
        /*0074*/ 	.word	0x00000000


	//----- nvinfo : EIATTR_CBANK_PARAM_SIZE
	.align		4
.L_217:
        /*0078*/ 	.byte	0x03, 0x19
        /*007a*/ 	.short	0x0c60


	//----- nvinfo : EIATTR_PARAM_CBANK
	.align		4
        /*007c*/ 	.byte	0x04, 0x0a
        /*007e*/ 	.short	(.L_219 - .L_218)
	.align		4
.L_218:
        /*0080*/ 	.word	index@(.nv.constant0._Z25multi_tensor_apply_kernelI18TensorListMetadataILi2EE12ScaleFunctorIfN3c108BFloat16EEJfEEvlPViT_T0_DpT1_)
        /*0084*/ 	.short	0x0210
        /*0086*/ 	.short	0x0c60


	//----- nvinfo : EIATTR_SW_WAR
	.align		4
.L_219:
        /*0088*/ 	.byte	0x04, 0x36
        /*008a*/ 	.short	(.L_221 - .L_220)
.L_220:
        /*008c*/ 	.word	0x00000008
.L_221:


//--------------------- .nv.info._Z25multi_tensor_apply_kernelI18TensorListMetadataILi2EE12ScaleFunctorIfN3c104HalfEEJfEEvlPViT_T0_DpT1_ --------------------------
	.section	.nv.info._Z25multi_tensor_apply_kernelI18TensorListMetadataILi2EE12ScaleFunctorIfN3c104HalfEEJfEEvlPViT_T0_DpT1_,"",@"SHT_CUDA_INFO"
	.sectionflags	@""
	.align	4


	//----- nvinfo : EIATTR_CUDA_API_VERSION
	.align		4
        /*0000*/ 	.byte	0x04, 0x37
        /*0002*/ 	.short	(.L_223 - .L_222)
.L_222:
        /*0004*/ 	.word	0x00000082


	//----- nvinfo : EIATTR_KPARAM_INFO
	.align		4
.L_223:
        /*0008*/ 	.byte	0x04, 0x17
        /*000a*/ 	.short	(.L_225 - .L_224)
.L_224:
        /*000c*/ 	.word	0x00000000
        /*0010*/ 	.short	0x0004
        /*0012*/ 	.short	0x0c5c
        /*0014*/ 	.byte	0x00, 0xf0, 0x11, 0x00


	//----- nvinfo : EIATTR_KPARAM_INFO
	.align		4
.L_225:
        /*0018*/ 	.byte	0x04, 0x17
        /*001a*/ 	.short	(.L_227 - .L_226)
.L_226:
        /*001c*/ 	.word	0x00000000
        /*0020*/ 	.short	0x0003
        /*0022*/ 	.short	0x0c58
        /*0024*/ 	.byte	0x00, 0xf0, 0x05, 0x00


	//----- nvinfo : EIATTR_KPARAM_INFO
	.align		4
.L_227:
        /*0028*/ 	.byte	0x04, 0x17
        /*002a*/ 	.short	(.L_229 - .L_228)
.L_228:
        /*002c*/ 	.word	0x00000000
        /*0030*/ 	.short	0x0002
        /*0032*/ 	.short	0x0010
        /*0034*/ 	.byte	0x00, 0xf0, 0x21, 0x31


	//----- nvinfo : EIATTR_KPARAM_INFO
	.align		4
.L_229:
        /*0038*/ 	.byte	0x04, 0x17
        /*003a*/ 	.short	(.L_231 - .L_230)
.L_230:
        /*003c*/ 	.word	0x00000000
        /*0040*/ 	.short	0x0001
        /*0042*/ 	.short	0x0008
        /*0044*/ 	.byte	0x00, 0xf0, 0x21, 0x00


	//----- nvinfo : EIATTR_KPARAM_INFO
	.align		4
.L_231:
        /*0048*/ 	.byte	0x04, 0x17
        /*004a*/ 	.short	(.L_233 - .L_232)
.L_232:
        /*004c*/ 	.word	0x00000000
        /*0050*/ 	.short	0x0000
        /*0052*/ 	.short	0x0000
        /*0054*/ 	.byte	0x00, 0xf0, 0x21, 0x00


	//----- nvinfo : EIATTR_SPARSE_MMA_MASK
	.align		4
.L_233:
        /*0058*/ 	.byte	0x03, 0x50
        /*005a*/ 	.short	0x0000


	//----- nvinfo : EIATTR_MAXREG_COUNT
	.align		4
        /*005c*/ 	.byte	0x03, 0x1b
        /*005e*/ 	.short	0x00ff


	//----- nvinfo : EIATTR_MERCURY_ISA_VERSION
	.align		4
        /*0060*/ 	.byte	0x03, 0x5f
        /*0062*/ 	.short	0x0101


	//----- nvinfo : EIATTR_EXIT_INSTR_OFFSETS
	.align		4
        /*0064*/ 	.byte	0x04, 0x1c
        /*0066*/ 	.short	(.L_235 - .L_234)


	//   ....[0]....
.L_234:
        /*0068*/ 	.word	0x00000810


	//   ....[1]....
        /*006c*/ 	.word	0x00000850


	//----- nvinfo : EIATTR_CRS_STACK_SIZE
	.align		4
.L_235:
        /*0070*/ 	.byte	0x04, 0x1e
        /*0072*/ 	.short	(.L_237 - .L_236)
.L_236:
        /*0074*/ 	.word	0x00000000


	//----- nvinfo : EIATTR_CBANK_PARAM_SIZE
	.align		4
.L_237:
        /*0078*/ 	.byte	0x03, 0x19
        /*007a*/ 	.short	0x0c60


	//----- nvinfo : EIATTR_PARAM_CBANK
	.align		4
        /*007c*/ 	.byte	0x04, 0x0a
        /*007e*/ 	.short	(.L_239 - .L_238)
	.align		4
.L_238:
        /*0080*/ 	.word	index@(.nv.constant0._Z25multi_tensor_apply_kernelI18TensorListMetadataILi2EE12ScaleFunctorIfN3c104HalfEEJfEEvlPViT_T0_DpT1_)
        /*0084*/ 	.short	0x0210
        /*0086*/ 	.short	0x0c60


	//----- nvinfo : EIATTR_SW_WAR
	.align		4
.L_239:
        /*0088*/ 	.byte	0x04, 0x36
        /*008a*/ 	.short	(.L_241 - .L_240)
.L_240:
        /*008c*/ 	.word	0x00000008
.L_241:


//--------------------- .nv.info._Z25multi_tensor_apply_kernelI18TensorListMetadataILi2EE12ScaleFunctorIffEJfEEvlPViT_T0_DpT1_ --------------------------
	.section	.nv.info._Z25multi_tensor_apply_kernelI18TensorListMetadataILi2EE12ScaleFunctorIffEJfEEvlPViT_T0_DpT1_,"",@"SHT_CUDA_INFO"
	.sectionflags	@""
	.align	4


	//----- nvinfo : EIATTR_CUDA_API_VERSION
	.align		4
        /*0000*/ 	.byte	0x04, 0x37
        /*0002*/ 	.short	(.L_243 - .L_242)
.L_242:
        /*0004*/ 	.word	0x00000082


	//----- nvinfo : EIATTR_KPARAM_INFO
	.align		4
.L_243:
        /*0008*/ 	.byte	0x04, 0x17
        /*000a*/ 	.short	(.L_245 - .L_244)
.L_244:
        /*000c*/ 	.word	0x00000000
        /*0010*/ 	.short	0x0004
        /*0012*/ 	.short	0x0c5c
        /*0014*/ 	.byte	0x00, 0xf0, 0x11, 0x00


	//----- nvinfo : EIATTR_KPARAM_INFO
	.align		4
.L_245:
        /*0018*/ 	.byte	0x04, 0x17
        /*001a*/ 	.short	(.L_247 - .L_246)
.L_246:
        /*001c*/ 	.word	0x00000000
        /*0020*/ 	.short	0x0003
        /*0022*/ 	.short	0x0c58
        /*0024*/ 	.byte	0x00, 0xf0, 0x05, 0x00


	//----- nvinfo : EIATTR_KPARAM_INFO
	.align		4
.L_247:
        /*0028*/ 	.byte	0x04, 0x17
        /*002a*/ 	.short	(.L_249 - .L_248)
.L_248:
        /*002c*/ 	.word	0x00000000
        /*0030*/ 	.short	0x0002
        /*0032*/ 	.short	0x0010
        /*0034*/ 	.byte	0x00, 0xf0, 0x21, 0x31


	//----- nvinfo : EIATTR_KPARAM_INFO
	.align		4
.L_249:
        /*0038*/ 	.byte	0x04, 0x17
        /*003a*/ 	.short	(.L_251 - .L_250)
.L_250:
        /*003c*/ 	.word	0x00000000
        /*0040*/ 	.short	0x0001
        /*0042*/ 	.short	0x0008
        /*0044*/ 	.byte	0x00, 0xf0, 0x21, 0x00


	//----- nvinfo : EIATTR_KPARAM_INFO
	.align		4
.L_251:
        /*0048*/ 	.byte	0x04, 0x17
        /*004a*/ 	.short	(.L_253 - .L_252)
.L_252:
        /*004c*/ 	.word	0x00000000
        /*0050*/ 	.short	0x0000
        /*0052*/ 	.short	0x0000
        /*0054*/ 	.byte	0x00, 0xf0, 0x21, 0x00


	//----- nvinfo : EIATTR_SPARSE_MMA_MASK
	.align		4
.L_253:
        /*0058*/ 	.byte	0x03, 0x50
        /*005a*/ 	.short	0x0000


	//----- nvinfo : EIATTR_MAXREG_COUNT
	.align		4
        /*005c*/ 	.byte	0x03, 0x1b
        /*005e*/ 	.short	0x00ff


	//----- nvinfo : EIATTR_MERCURY_ISA_VERSION
	.align		4
        /*0060*/ 	.byte	0x03, 0x5f
        /*0062*/ 	.short	0x0101


	//----- nvinfo : EIATTR_EXIT_INSTR_OFFSETS
	.align		4
        /*0064*/ 	.byte	0x04, 0x1c
        /*0066*/ 	.short	(.L_255 - .L_254)


	//   ....[0]....
.L_254:
        /*0068*/ 	.word	0x00000780


	//   ....[1]....
        /*006c*/ 	.word	0x000007c0


	//----- nvinfo : EIATTR_CRS_STACK_SIZE
	.align		4
.L_255:
        /*0070*/ 	.byte	0x04, 0x1e
        /*0072*/ 	.short	(.L_257 - .L_256)
.L_256:
        /*0074*/ 	.word	0x00000000


	//----- nvinfo : EIATTR_CBANK_PARAM_SIZE
	.align		4
.L_257:
        /*0078*/ 	.byte	0x03, 0x19
        /*007a*/ 	.short	0x0c60


	//----- nvinfo : EIATTR_PARAM_CBANK
	.align		4
        /*007c*/ 	.byte	0x04, 0x0a
        /*007e*/ 	.short	(.L_259 - .L_258)
	.align		4
.L_258:
        /*0080*/ 	.word	index@(.nv.constant0._Z25multi_tensor_apply_kernelI18TensorListMetadataILi2EE12ScaleFunctorIffEJfEEvlPViT_T0_DpT1_)
        /*0084*/ 	.short	0x0210
        /*0086*/ 	.short	0x0c60


	//----- nvinfo : EIATTR_SW_WAR
	.align		4
.L_259:
        /*0088*/ 	.byte	0x04, 0x36
        /*008a*/ 	.short	(.L_261 - .L_260)
.L_260:
        /*008c*/ 	.word	0x00000008
.L_261:


//--------------------- .nv.callgraph             --------------------------
	.section	.nv.callgraph,"",@"SHT_CUDA_CALLGRAPH"
	.align	4
	.sectionentsize	8
	.align		4
        /*0000*/ 	.word	0x00000000
	.align		4
        /*0004*/ 	.word	0xffffffff
	.align		4
        /*0008*/ 	.word	0x00000000
	.align		4
        /*000c*/ 	.word	0xfffffffe
	.align		4
        /*0010*/ 	.word	0x00000000
	.align		4
        /*0014*/ 	.word	0xfffffffd
	.align		4
        /*0018*/ 	.word	0x00000000
	.align		4
        /*001c*/ 	.word	0xfffffffc


//--------------------- .nv.constant4             --------------------------
	.section	.nv.constant4,"a",@progbits
	.align	8
	.align		8
.nv.constant4:
        /*0000*/ 	.dword	_ZN59_INTERNAL_c2a56a9e_28_multi_tensor_scale_kernel_cu_5a3e5c444cuda3std3__45__cpo5beginE
	.align		8
        /*0008*/ 	.dword	_ZN59_INTERNAL_c2a56a9e_28_multi_tensor_scale_kernel_cu_5a3e5c444cuda3std3__45__cpo3endE
	.align		8
        /*0010*/ 	.dword	_ZN59_INTERNAL_c2a56a9e_28_multi_tensor_scale_kernel_cu_5a3e5c444cuda3std3__45__cpo6cbeginE
	.align		8
        /*0018*/ 	.dword	_ZN59_INTERNAL_c2a56a9e_28_multi_tensor_scale_kernel_cu_5a3e5c444cuda3std3__45__cpo4cendE
	.align		8
        /*0020*/ 	.dword	_ZN59_INTERNAL_c2a56a9e_28_multi_tensor_scale_kernel_cu_5a3e5c444cuda3std3__45__cpo6rbeginE
	.align		8
        /*0028*/ 	.dword	_ZN59_INTERNAL_c2a56a9e_28_multi_tensor_scale_kernel_cu_5a3e5c444cuda3std3__45__cpo4rendE
	.align		8
        /*0030*/ 	.dword	_ZN59_INTERNAL_c2a56a9e_28_multi_tensor_scale_kernel_cu_5a3e5c444cuda3std3__45__cpo7crbeginE
	.align		8
        /*0038*/ 	.dword	_ZN59_INTERNAL_c2a56a9e_28_multi_tensor_scale_kernel_cu_5a3e5c444cuda3std3__45__cpo5crendE
	.align		8
        /*0040*/ 	.dword	_ZN59_INTERNAL_c2a56a9e_28_multi_tensor_scale_kernel_cu_5a3e5c444cuda3std3__461_GLOBAL__N__c2a56a9e_28_multi_tensor_scale_kernel_cu_5a3e5c446ignoreE
	.align		8
        /*0048*/ 	.dword	_ZN59_INTERNAL_c2a56a9e_28_multi_tensor_scale_kernel_cu_5a3e5c444cuda3std3__419piecewise_constructE
	.align		8
        /*0050*/ 	.dword	_ZN59_INTERNAL_c2a56a9e_28_multi_tensor_scale_kernel_cu_5a3e5c444cuda3std3__48in_placeE
	.align		8
        /*0058*/ 	.dword	_ZN59_INTERNAL_c2a56a9e_28_multi_tensor_scale_kernel_cu_5a3e5c444cuda3std3__420unreachable_sentinelE
	.align		8
        /*0060*/ 	.dword	_ZN59_INTERNAL_c2a56a9e_28_multi_tensor_scale_kernel_cu_5a3e5c444cuda3std6ranges3__45__cpo4swapE
	.align		8
        /*0068*/ 	.dword	_ZN59_INTERNAL_c2a56a9e_28_multi_tensor_scale_kernel_cu_5a3e5c444cuda3std6ranges3__45__cpo9iter_moveE
	.align		8
        /*0070*/ 	.dword	_ZN59_INTERNAL_c2a56a9e_28_multi_tensor_scale_kernel_cu_5a3e5c444cuda3std6ranges3__45__cpo5beginE
	.align		8
        /*0078*/ 	.dword	_ZN59_INTERNAL_c2a56a9e_28_multi_tensor_scale_kernel_cu_5a3e5c444cuda3std6ranges3__45__cpo3endE
	.align		8
        /*0080*/ 	.dword	_ZN59_INTERNAL_c2a56a9e_28_multi_tensor_scale_kernel_cu_5a3e5c444cuda3std6ranges3__45__cpo6cbeginE
	.align		8
        /*0088*/ 	.dword	_ZN59_INTERNAL_c2a56a9e_28_multi_tensor_scale_kernel_cu_5a3e5c444cuda3std6ranges3__45__cpo4cendE
	.align		8
        /*0090*/ 	.dword	_ZN59_INTERNAL_c2a56a9e_28_multi_tensor_scale_kernel_cu_5a3e5c444cuda3std6ranges3__45__cpo7advanceE
	.align		8
        /*0098*/ 	.dword	_ZN59_INTERNAL_c2a56a9e_28_multi_tensor_scale_kernel_cu_5a3e5c444cuda3std6ranges3__45__cpo9iter_swapE
	.align		8
        /*00a0*/ 	.dword	_ZN59_INTERNAL_c2a56a9e_28_multi_tensor_scale_kernel_cu_5a3e5c444cuda3std6ranges3__45__cpo4nextE
	.align		8
        /*00a8*/ 	.dword	_ZN59_INTERNAL_c2a56a9e_28_multi_tensor_scale_kernel_cu_5a3e5c444cuda3std6ranges3__45__cpo4prevE
	.align		8
        /*00b0*/ 	.dword	_ZN59_INTERNAL_c2a56a9e_28_multi_tensor_scale_kernel_cu_5a3e5c444cuda3std6ranges3__45__cpo4dataE
	.align		8
        /*00b8*/ 	.dword	_ZN59_INTERNAL_c2a56a9e_28_multi_tensor_scale_kernel_cu_5a3e5c444cuda3std6ranges3__45__cpo5cdataE
	.align		8
        /*00c0*/ 	.dword	_ZN59_INTERNAL_c2a56a9e_28_multi_tensor_scale_kernel_cu_5a3e5c444cuda3std6ranges3__45__cpo4sizeE
	.align		8
        /*00c8*/ 	.dword	_ZN59_INTERNAL_c2a56a9e_28_multi_tensor_scale_kernel_cu_5a3e5c444cuda3std6ranges3__45__cpo5ssizeE
	.align		8
        /*00d0*/ 	.dword	_ZN59_INTERNAL_c2a56a9e_28_multi_tensor_scale_kernel_cu_5a3e5c444cuda3std6ranges3__45__cpo8distanceE
	.align		8
        /*00d8*/ 	.dword	_ZN59_INTERNAL_c2a56a9e_28_multi_tensor_scale_kernel_cu_5a3e5c446thrust23THRUST_300001_SM_900_NS6system6detail10sequential3seqE


//--------------------- .text._Z25multi_tensor_apply_kernelI18TensorListMetadataILi2EE12ScaleFunctorIN3c108BFloat16ES4_EJfEEvlPViT_T0_DpT1_ --------------------------
	.section	.text._Z25multi_tensor_apply_kernelI18TensorListMetadataILi2EE12ScaleFunctorIN3c108BFloat16ES4_EJfEEvlPViT_T0_DpT1_,"ax",@progbits
	.align	128
        .global         _Z25multi_tensor_apply_kernelI18TensorListMetadataILi2EE12ScaleFunctorIN3c108BFloat16ES4_EJfEEvlPViT_T0_DpT1_
        .type           _Z25multi_tensor_apply_kernelI18TensorListMetadataILi2EE12ScaleFunctorIN3c108BFloat16ES4_EJfEEvlPViT_T0_DpT1_,@function
        .size           _Z25multi_tensor_apply_kernelI18TensorListMetadataILi2EE12ScaleFunctorIN3c108BFloat16ES4_EJfEEvlPViT_T0_DpT1_,(.L_x_63 - _Z25multi_tensor_apply_kernelI18TensorListMetadataILi2EE12ScaleFunctorIN3c108BFloat16ES4_EJfEEvlPViT_T0_DpT1_)
        .other          _Z25multi_tensor_apply_kernelI18TensorListMetadataILi2EE12ScaleFunctorIN3c108BFloat16ES4_EJfEEvlPViT_T0_DpT1_,@"STO_CUDA_ENTRY STV_DEFAULT"
_Z25multi_tensor_apply_kernelI18TensorListMetadataILi2EE12ScaleFunctorIN3c108BFloat16ES4_EJfEEvlPViT_T0_DpT1_:
.text._Z25multi_tensor_apply_kernelI18TensorListMetadataILi2EE12ScaleFunctorIN3c108BFloat16ES4_EJfEEvlPViT_T0_DpT1_:
[----:B------:R-:W-:Y:S01]  /*0000*/  LDC R1, c[0x0][0x28] ;  /* 0x00000a00ff017b82 */ /* 0x000fe20000000800 */
[----:B------:R-:W0:Y:S01]  /*0010*/  S2R R2, SR_CTAID.X ;  /* 0x0000000000027919 */ /* 0x000e220000002500 */
[----:B------:R-:W-:-:S06]  /*0020*/  IMAD.MOV.U32 R11, RZ, RZ, 0x10 ;  /* 0x00000010ff0b7424 */ /* 0x000fcc00078e00ff */
[----:B------:R-:W1:Y:S01]  /*0030*/  LDC R15, c[0x0][0x210] ;  /* 0x00008400ff0f7b82 */ /* 0x000e620000000800 */
[----:B------:R-:W-:-:S07]  /*0040*/  ULDC.64 UR6, c[0x0][0x208] ;  /* 0x0000820000067ab9 */ /* 0x000fce0000000a00 */
[----:B0-----:R-:W0:Y:S01]  /*0050*/  LDC.U8 R0, c[0x0][R2+0x820] ;  /* 0x0002080002007b82 */ /* 0x001e220000000000 */
[----:B------:R-:W-:-:S07]  /*0060*/  IMAD R10, R2, 0x4, R11 ;  /* 0x00000004020a7824 */ /* 0x000fce00078e020b */
[----:B------:R-:W1:Y:S01]  /*0070*/  LDC R10, c[0x0][R10+0x950] ;  /* 0x000254000a0a7b82 */ /* 0x000e620000000800 */
[----:B0-----:R-:W-:-:S07]  /*0080*/  IMAD R11, R0, 0x8, R11 ;  /* 0x00000008000b7824 */ /* 0x001fce00078e020b */
[----:B------:R-:W0:Y:S01]  /*0090*/  LDC R0, c[0x0][R11+0x610] ;  /* 0x000184000b007b82 */ /* 0x000e220000000800 */
[----:B-1----:R-:W-:-:S07]  /*00a0*/  IMAD R13, R10, R15, RZ ;  /* 0x0000000f0a0d7224 */ /* 0x002fce00078e02ff */
[----:B------:R-:W1:Y:S08]  /*00b0*/  LDC.64 R6, c[0x0][R11+0x210] ;  /* 0x000084000b067b82 */ /* 0x000e700000000a00 */
[----:B------:R-:W2:Y:S01]  /*00c0*/  LDC.64 R8, c[0x0][R11+0x410] ;  /* 0x000104000b087b82 */ /* 0x000ea20000000a00 */
[----:B0-----:R-:W-:-:S05]  /*00d0*/  IMAD.IADD R0, R0, 0x1, -R13 ;  /* 0x0000000100007824 */ /* 0x001fca00078e0a0d */
[----:B------:R-:W-:Y:S01]  /*00e0*/  LOP3.LUT P0, RZ, R0, 0x3, R15, 0xc8, !PT ;  /* 0x0000000300ff7812 */ /* 0x000fe2000780c80f */
[----:B-1----:R-:W-:-:S04]  /*00f0*/  IMAD.WIDE R2, R13, 0x2, R6 ;  /* 0x000000020d027825 */ /* 0x002fc800078e0206 */
[----:B--2---:R-:W-:-:S08]  /*0100*/  IMAD.WIDE R4, R13, 0x2, R8 ;  /* 0x000000020d047825 */ /* 0x004fd000078e0208 */
[----:B------:R-:W-:Y:S05]  /*0110*/  @P0 BRA `(.L_x_0) ;  /* 0x00000000001c0947 */ /* 0x000fea0003800000 */
[----:B------:R-:W-:-:S04]  /*0120*/  IMAD.SHL.U32 R13, R13, 0x2, RZ ;  /* 0x000000020d0d7824 */ /* 0x000fc800078e00ff */
[--C-:B------:R-:W-:Y:S02]  /*0130*/  IMAD.IADD R6, R6, 0x1, R13.reuse ;  /* 0x0000000106067824 */ /* 0x100fe400078e020d */
[----:B------:R-:W-:-:S03]  /*0140*/  IMAD.IADD R8, R8, 0x1, R13 ;  /* 0x0000000108087824 */ /* 0x000fc600078e020d */
[----:B------:R-:W-:Y:S02]  /*0150*/  LOP3.LUT R6, R6, 0x7, RZ, 0xc0, !PT ;  /* 0x0000000706067812 */ /* 0x000fe400078ec0ff */
[----:B------:R-:W-:Y:S02]  /*0160*/  LOP3.LUT P0, RZ, R8, 0x7, RZ, 0xc0, !PT ;  /* 0x0000000708ff7812 */ /* 0x000fe4000780c0ff */
[----:B------:R-:W-:-:S13]  /*0170*/  ISETP.NE.AND P1, PT, R6, RZ, PT ;  /* 0x000000ff0600720c */ /* 0x000fda0003f25270 */
[----:B------:R-:W-:Y:S05]  /*0180*/  @!P0 BRA !P1, `(.L_x_1) ;  /* 0x0000000400088947 */ /* 0x000fea0004800000 */
.L_x_0:
[----:B------:R-:W-:Y:S01]  /*0190*/  ISETP.GE.AND P0, PT, R15, 0x1, PT ;  /* 0x000000010f00780c */ /* 0x000fe20003f06270 */
[----:B------:R-:W-:-:S03]  /*01a0*/  IMAD.MOV.U32 R8, RZ, RZ, 0x1 ;  /* 0x00000001ff087424 */ /* 0x000fc600078e00ff */
[----:B------:R-:W-:-:S13]  /*01b0*/  ISETP.LT.OR P0, PT, R0, 0x1, !P0 ;  /* 0x000000010000780c */ /* 0x000fda0004701670 */
[----:B------:R-:W-:Y:S05]  /*01c0*/  @P0 BRA `(.L_x_2) ;  /* 0x0000000400b80947 */ /* 0x000fea0003800000 */
[----:B------:R-:W0:Y:S01]  /*01d0*/  S2R R23, SR_TID.X ;  /* 0x0000000000177919 */ /* 0x000e220000002100 */
[----:B------:R-:W1:Y:S01]  /*01e0*/  LDC R6, c[0x0][0x210] ;  /* 0x00008400ff067b82 */ /* 0x000e620000000800 */
[----:B------:R-:W-:Y:S01]  /*01f0*/  IMAD.MOV.U32 R8, RZ, RZ, 0x1 ;  /* 0x00000001ff087424 */ /* 0x000fe200078e00ff */
[----:B------:R-:W-:Y:S01]  /*0200*/  ULDC UR5, c[0x0][0x0] ;  /* 0x0000000000057ab9 */ /* 0x000fe20000000800 */
[----:B------:R-:W-:Y:S01]  /*0210*/  UMOV UR4, URZ ;  /* 0x0000003f00047c82 */ /* 0x000fe20008000000 */
[----:B------:R-:W-:-:S05]  /*0220*/  ULDC UR8, c[0x0][0xe6c] ;  /* 0x00039b0000087ab9 */ /* 0x000fca0000000800 */
.L_x_3:
[----:B0-----:R-:W-:Y:S01]  /*0230*/  VIADD R9, R23, UR4 ;  /* 0x0000000417097c36 */ /* 0x001fe20008000000 */
[----:B------:R-:W-:Y:S02]  /*0240*/  PRMT R22, RZ, 0x7610, R22 ;  /* 0x00007610ff167816 */ /* 0x000fe40000000016 */
[----:B------:R-:W-:Y:S01]  /*0250*/  PRMT R24, RZ, 0x7610, R24 ;  /* 0x00007610ff187816 */ /* 0x000fe20000000018 */
[C---:B------:R-:W-:Y:S01]  /*0260*/  VIADD R11, R9.reuse, UR5 ;  /* 0x00000005090b7c36 */ /* 0x040fe20008000000 */
[-C--:B-1----:R-:W-:Y:S02]  /*0270*/  ISETP.GE.AND P0, PT, R9, R6.reuse, PT ;  /* 0x000000060900720c */ /* 0x082fe40003f06270 */
[----:B------:R-:W-:Y:S01]  /*0280*/  PRMT R25, RZ, 0x7610, R25 ;  /* 0x00007610ff197816 */ /* 0x000fe20000000019 */
[C---:B------:R-:W-:Y:S01]  /*0290*/  VIADD R13, R11.reuse, UR5 ;  /* 0x000000050b0d7c36 */ /* 0x040fe20008000000 */
[----:B------:R-:W-:Y:S02]  /*02a0*/  ISETP.GE.AND P1, PT, R11, R6, PT ;  /* 0x000000060b00720c */ /* 0x000fe40003f26270 */
[----:B------:R-:W-:Y:S01]  /*02b0*/  ISETP.LT.AND P0, PT, R9, R0, !P0 ;  /* 0x000000000900720c */ /* 0x000fe20004701270 */
[C---:B------:R-:W-:Y:S01]  /*02c0*/  VIADD R7, R13.reuse, UR5 ;  /* 0x000000050d077c36 */ /* 0x040fe20008000000 */
[----:B------:R-:W-:-:S02]  /*02d0*/  ISETP.GE.AND P2, PT, R13, R6, PT ;  /* 0x000000060d00720c */ /* 0x000fc40003f46270 */
[----:B------:R-:W-:Y:S02]  /*02e0*/  ISETP.LT.AND P1, PT, R11, R0, !P1 ;  /* 0x000000000b00720c */ /* 0x000fe40004f21270 */
[----:B------:R-:W-:Y:S02]  /*02f0*/  ISETP.GE.AND P3, PT, R7, R6, PT ;  /* 0x000000060700720c */ /* 0x000fe40003f66270 */
[-C--:B------:R-:W-:Y:S02]  /*0300*/  ISETP.LT.AND P2, PT, R13, R0.reuse, !P2 ;  /* 0x000000000d00720c */ /* 0x080fe40005741270 */
[----:B------:R-:W-:Y:S02]  /*0310*/  ISETP.LT.AND P3, PT, R7, R0, !P3 ;  /* 0x000000000700720c */ /* 0x000fe40005f61270 */
[----:B------:R-:W-:Y:S01]  /*0320*/  PRMT R26, RZ, 0x7610, R26 ;  /* 0x00007610ff1a7816 */ /* 0x000fe2000000001a */
[----:B------:R-:W-:-:S04]  /*0330*/  @P0 IMAD.WIDE R14, R9, 0x2, R2 ;  /* 0x00000002090e0825 */ /* 0x000fc800078e0202 */
[--C-:B------:R-:W-:Y:S01]  /*0340*/  @P1 IMAD.WIDE R16, R11, 0x2, R2.reuse ;  /* 0x000000020b101825 */ /* 0x100fe200078e0202 */
[----:B------:R-:W2:Y:S03]  /*0350*/  @P0 LDG.E.U16 R22, desc[UR6][R14.64] ;  /* 0x000000060e160981 */ /* 0x000ea6000c1e1500 */
[--C-:B------:R-:W-:Y:S01]  /*0360*/  @P2 IMAD.WIDE R18, R13, 0x2, R2.reuse ;  /* 0x000000020d122825 */ /* 0x100fe200078e0202 */
[----:B------:R-:W3:Y:S03]  /*0370*/  @P1 LDG.E.U16 R24, desc[UR6][R16.64] ;  /* 0x0000000610181981 */ /* 0x000ee6000c1e1500 */
[----:B------:R-:W-:Y:S01]  /*0380*/  @P3 IMAD.WIDE R20, R7, 0x2, R2 ;  /* 0x0000000207143825 */ /* 0x000fe200078e0202 */
[----:B------:R-:W4:Y:S04]  /*0390*/  @P2 LDG.E.U16 R25, desc[UR6][R18.64] ;  /* 0x0000000612192981 */ /* 0x000f28000c1e1500 */
[----:B------:R-:W5:Y:S01]  /*03a0*/  @P3 LDG.E.U16 R26, desc[UR6][R20.64] ;  /* 0x00000006141a3981 */ /* 0x000f62000c1e1500 */
[----:B------:R-:W-:Y:S01]  /*03b0*/  LOP3.LUT P4, RZ, R8, 0xff, RZ, 0xc0, !PT ;  /* 0x000000ff08ff7812 */ /* 0x000fe2000788c0ff */
[----:B------:R-:W-:Y:S01]  /*03c0*/  @P0 IMAD.WIDE R8, R9, 0x2, R4 ;  /* 0x0000000209080825 */ /* 0x000fe200078e0204 */
[----:B------:R-:W-:-:S03]  /*03d0*/  ULEA UR4, UR5, UR4, 0x2 ;  /* 0x0000000405047291 */ /* 0x000fc6000f8e103f */
[----:B--2---:R-:W-:Y:S02]  /*03e0*/  IMAD.U32 R22, R22, 0x10000, RZ ;  /* 0x0001000016167824 */ /* 0x004fe400078e00ff */
[----:B---3--:R-:W-:Y:S02]  /*03f0*/  IMAD.U32 R24, R24, 0x10000, RZ ;  /* 0x0001000018187824 */ /* 0x008fe400078e00ff */
[----:B------:R-:W-:Y:S01]  /*0400*/  FMUL.FTZ R10, R22, UR8 ;  /* 0x00000008160a7c20 */ /* 0x000fe20008410000 */
[----:B----4-:R-:W-:Y:S02]  /*0410*/  IMAD.U32 R25, R25, 0x10000, RZ ;  /* 0x0001000019197824 */ /* 0x010fe400078e00ff */
[----:B------:R-:W-:Y:S01]  /*0420*/  FMUL.FTZ R12, R24, UR8 ;  /* 0x00000008180c7c20 */ /* 0x000fe20008410000 */
[----:B-----5:R-:W-:Y:S02]  /*0430*/  IMAD.U32 R26, R26, 0x10000, RZ ;  /* 0x000100001a1a7824 */ /* 0x020fe400078e00ff */
[----:B------:R-:W-:-:S02]  /*0440*/  FMUL.FTZ R27, R25, UR8 ;  /* 0x00000008191b7c20 */ /* 0x000fc40008410000 */
[----:B------:R-:W-:Y:S01]  /*0450*/  FMUL.FTZ R14, R26, UR8 ;  /* 0x000000081a0e7c20 */ /* 0x000fe20008410000 */
[----:B------:R-:W-:Y:S01]  /*0460*/  F2FP.BF16.F32.PACK_AB R16, RZ, R10 ;  /* 0x0000000aff10723e */ /* 0x000fe200000010ff */
[--C-:B------:R-:W-:Y:S01]  /*0470*/  @P1 IMAD.WIDE R10, R11, 0x2, R4.reuse ;  /* 0x000000020b0a1825 */ /* 0x100fe200078e0204 */
[----:B------:R-:W-:Y:S02]  /*0480*/  F2FP.BF16.F32.PACK_AB R17, RZ, R12 ;  /* 0x0000000cff11723e */ /* 0x000fe400000010ff */
[----:B------:R-:W-:Y:S01]  /*0490*/  F2FP.BF16.F32.PACK_AB R18, RZ, R27 ;  /* 0x0000001bff12723e */ /* 0x000fe200000010ff */
[--C-:B------:R-:W-:Y:S01]  /*04a0*/  @P2 IMAD.WIDE R12, R13, 0x2, R4.reuse ;  /* 0x000000020d0c2825 */ /* 0x100fe200078e0204 */
[----:B------:R-:W-:Y:S01]  /*04b0*/  F2FP.BF16.F32.PACK_AB R19, RZ, R14 ;  /* 0x0000000eff13723e */ /* 0x000fe200000010ff */
[----:B------:R0:W-:Y:S02]  /*04c0*/  @P0 STG.E.U16 desc[UR6][R8.64], R16 ;  /* 0x0000001008000986 */ /* 0x0001e4000c101506 */
[----:B------:R-:W-:-:S02]  /*04d0*/  @P3 IMAD.WIDE R14, R7, 0x2, R4 ;  /* 0x00000002070e3825 */ /* 0x000fc400078e0204 */
[----:B------:R2:W-:Y:S01]  /*04e0*/  @P1 STG.E.U16 desc[UR6][R10.64], R17 ;  /* 0x000000110a001986 */ /* 0x0005e2000c101506 */
[----:B------:R-:W-:-:S03]  /*04f0*/  FSETP.LT.AND P4, PT, |R22|, +INF , P4 ;  /* 0x7f8000001600780b */ /* 0x000fc60002781200 */
[----:B------:R2:W-:Y:S04]  /*0500*/  @P2 STG.E.U16 desc[UR6][R12.64], R18 ;  /* 0x000000120c002986 */ /* 0x0005e8000c101506 */
[----:B------:R2:W-:Y:S01]  /*0510*/  @P3 STG.E.U16 desc[UR6][R14.64], R19 ;  /* 0x000000130e003986 */ /* 0x0005e2000c101506 */
[----:B------:R-:W-:Y:S02]  /*0520*/  FSETP.LT.AND P0, PT, |R24|, +INF , P4 ;  /* 0x7f8000001800780b */ /* 0x000fe40002701200 */
[----:B------:R-:W-:Y:S02]  /*0530*/  ISETP.LE.AND P1, PT, R6, UR4, PT ;  /* 0x0000000406007c0c */ /* 0x000fe4000bf23270 */
[----:B------:R-:W-:Y:S02]  /*0540*/  ISETP.GT.AND P2, PT, R0, UR4, PT ;  /* 0x0000000400007c0c */ /* 0x000fe4000bf44270 */
[----:B------:R-:W-:-:S04]  /*0550*/  FSETP.LT.AND P0, PT, |R25|, +INF , P0 ;  /* 0x7f8000001900780b */ /* 0x000fc80000701200 */
[----:B------:R-:W-:-:S04]  /*0560*/  FSETP.LT.AND P0, PT, |R26|, +INF , P0 ;  /* 0x7f8000001a00780b */ /* 0x000fc80000701200 */
[----:B------:R-:W-:-:S04]  /*0570*/  SEL R7, RZ, 0x1, !P0 ;  /* 0x00000001ff077807 */ /* 0x000fc80004000000 */
[----:B0-----:R-:W-:Y:S01]  /*0580*/  PRMT R8, R7, 0x7610, R8 ;  /* 0x0000761007087816 */ /* 0x001fe20000000008 */
[----:B--2---:R-:W-:Y:S06]  /*0590*/  @!P1 BRA P2, `(.L_x_3) ;  /* 0xfffffffc00249947 */ /* 0x004fec000103ffff */
[----:B------:R-:W-:Y:S05]  /*05a0*/  BRA `(.L_x_2) ;  /* 0x0000000000c07947 */ /* 0x000fea0003800000 */
.L_x_1:
[----:B------:R-:W0:Y:S01]  /*05b0*/  S2R R9, SR_TID.X ;  /* 0x0000000000097919 */ /* 0x000e220000002100 */
[----:B------:R-:W-:Y:S01]  /*05c0*/  ULDC UR5, c[0x0][0x210] ;  /* 0x0000840000057ab9 */ /* 0x000fe20000000800 */
[----:B------:R-:W-:Y:S01]  /*05d0*/  ULDC UR4, c[0x0][0xe6c] ;  /* 0x00039b0000047ab9 */ /* 0x000fe20000000800 */
[----:B------:R-:W-:Y:S01]  /*05e0*/  BSSY B0, `(.L_x_2) ;  /* 0x000002c000007945 */ /* 0x000fe20003800000 */
[----:B------:R-:W-:Y:S02]  /*05f0*/  IMAD.MOV.U32 R8, RZ, RZ, 0x1 ;  /* 0x00000001ff087424 */ /* 0x000fe400078e00ff */
[----:B0-----:R-:W-:-:S05]  /*0600*/  IMAD.SHL.U32 R7, R9, 0x4, RZ ;  /* 0x0000000409077824 */ /* 0x001fca00078e00ff */
[----:B------:R-:W-:-:S04]  /*0610*/  ISETP.GE.AND P0, PT, R7, R15, PT ;  /* 0x0000000f0700720c */ /* 0x000fc80003f06270 */
[----:B------:R-:W-:-:S13]  /*0620*/  ISETP.GE.OR P0, PT, R7, R0, P0 ;  /* 0x000000000700720c */ /* 0x000fda0000706670 */
[----:B------:R-:W-:Y:S05]  /*0630*/  @P0 BRA `(.L_x_4) ;  /* 0x0000000000980947 */ /* 0x000fea0003800000 */
[----:B------:R-:W0:Y:S01]  /*0640*/  LDC R6, c[0x0][RZ] ;  /* 0x00000000ff067b82 */ /* 0x000e220000000800 */
[----:B------:R-:W-:Y:S02]  /*0650*/  IMAD.MOV.U32 R8, RZ, RZ, 0x1 ;  /* 0x00000001ff087424 */ /* 0x000fe400078e00ff */
[----:B------:R-:W-:-:S07]  /*0660*/  IMAD.MOV.U32 R7, RZ, RZ, R9 ;  /* 0x000000ffff077224 */ /* 0x000fce00078e0009 */
.L_x_5:
[----:B------:R-:W-:-:S06]  /*0670*/  IMAD.WIDE R10, R7, 0x8, R2 ;  /* 0x00000008070a7825 */ /* 0x000fcc00078e0202 */
[----:B------:R-:W2:Y:S01]  /*0680*/  LDG.E.64 R10, desc[UR6][R10.64] ;  /* 0x000000060a0a7981 */ /* 0x000ea2000c1e1b00 */
[----:B------:R-:W-:Y:S02]  /*0690*/  LOP3.LUT P0, RZ, R8, 0xff, RZ, 0xc0, !PT ;  /* 0x000000ff08ff7812 */ /* 0x000fe4000780c0ff */
[----:B------:R-:W-:Y:S02]  /*06a0*/  SHF.R.S32.HI R21, RZ, 0x1f, R7 ;  /* 0x0000001fff157819 */ /* 0x000fe40000011407 */
[C-C-:B--2---:R-:W-:Y:S01]  /*06b0*/  SHF.R.U64 R14, R10.reuse, 0x10, R11.reuse ;  /* 0x000000100a0e7819 */ /* 0x144fe2000000120b */
[----:B------:R-:W-:Y:S01]  /*06c0*/  IMAD.U32 R9, R11, 0x10000, RZ ;  /* 0x000100000b097824 */ /* 0x000fe200078e00ff */
[----:B------:R-:W-:Y:S01]  /*06d0*/  SHF.R.U32.HI R19, RZ, 0x10, R11 ;  /* 0x00000010ff137819 */ /* 0x000fe2000001160b */
[----:B------:R-:W-:Y:S01]  /*06e0*/  IMAD.U32 R15, R10, 0x10000, RZ ;  /* 0x000100000a0f7824 */ /* 0x000fe200078e00ff */
[----:B------:R-:W-:Y:S01]  /*06f0*/  LEA R10, P1, R7, R4, 0x3 ;  /* 0x00000004070a7211 */ /* 0x000fe200078218ff */
[----:B------:R-:W-:-:S02]  /*0700*/  IMAD.U32 R14, R14, 0x10000, RZ ;  /* 0x000100000e0e7824 */ /* 0x000fc400078e00ff */
[----:B------:R-:W-:Y:S01]  /*0710*/  FMUL.FTZ R18, R9, UR4 ;  /* 0x0000000409127c20 */ /* 0x000fe20008410000 */
[----:B------:R-:W-:Y:S02]  /*0720*/  IMAD.U32 R19, R19, 0x10000, RZ ;  /* 0x0001000013137824 */ /* 0x000fe400078e00ff */
[C---:B------:R-:W-:Y:S01]  /*0730*/  FMUL.FTZ R16, R15.reuse, UR4 ;  /* 0x000000040f107c20 */ /* 0x040fe20008410000 */
[C---:B------:R-:W-:Y:S01]  /*0740*/  FMUL.FTZ R17, R14.reuse, UR4 ;  /* 0x000000040e117c20 */ /* 0x040fe20008410000 */
[----:B------:R-:W-:Y:S01]  /*0750*/  FSETP.LT.AND P0, PT, |R15|, +INF , P0 ;  /* 0x7f8000000f00780b */ /* 0x000fe20000701200 */
[----:B------:R-:W-:Y:S01]  /*0760*/  FMUL.FTZ R20, R19, UR4 ;  /* 0x0000000413147c20 */ /* 0x000fe20008410000 */
[----:B------:R-:W-:Y:S02]  /*0770*/  F2F.BF16.F32 R18, R18 ;  /* 0x0000001200127304 */ /* 0x000fe40000202000 */
[----:B------:R-:W-:-:S04]  /*0780*/  FSETP.LT.AND P0, PT, |R14|, +INF , P0 ;  /* 0x7f8000000e00780b */ /* 0x000fc80000701200 */
[----:B------:R-:W-:Y:S02]  /*0790*/  FSETP.LT.AND P0, PT, |R9|, +INF , P0 ;  /* 0x7f8000000900780b */ /* 0x000fe40000701200 */
[----:B------:R-:W1:Y:S02]  /*07a0*/  F2F.BF16.F32 R12, R17 ;  /* 0x00000011000c7304 */ /* 0x000e640000202000 */
[----:B------:R-:W-:-:S04]  /*07b0*/  FSETP.LT.AND P0, PT, |R19|, +INF , P0 ;  /* 0x7f8000001300780b */ /* 0x000fc80000701200 */
[----:B------:R-:W-:Y:S02]  /*07c0*/  SEL R8, RZ, 0x1, !P0 ;  /* 0x00000001ff087807 */ /* 0x000fe40004000000 */
[----:B------:R-:W2:Y:S01]  /*07d0*/  F2F.BF16.F32 R11, R20 ;  /* 0x00000014000b7304 */ /* 0x000ea20000202000 */
[----:B-1----:R-:W-:-:S07]  /*07e0*/  IMAD.WIDE.U32 R12, R12, 0x10000, RZ ;  /* 0x000100000c0c7825 */ /* 0x002fce00078e00ff */
[----:B------:R-:W1:Y:S01]  /*07f0*/  F2F.BF16.F32 R23, R16 ;  /* 0x0000001000177304 */ /* 0x000e620000202000 */
[----:B--2---:R-:W-:-:S05]  /*0800*/  IMAD.U32 R11, R11, 0x10000, RZ ;  /* 0x000100000b0b7824 */ /* 0x004fca00078e00ff */
[----:B------:R-:W-:Y:S02]  /*0810*/  LOP3.LUT R13, R13, R11, R18, 0xfe, !PT ;  /* 0x0000000b0d0d7212 */ /* 0x000fe400078efe12 */
[----:B------:R-:W-:Y:S01]  /*0820*/  LEA.HI.X R11, R7, R5, R21, 0x3, P1 ;  /* 0x00000005070b7211 */ /* 0x000fe200008f1c15 */
[----:B0-----:R-:W-:Y:S01]  /*0830*/  IMAD.IADD R7, R6, 0x1, R7 ;  /* 0x0000000106077824 */ /* 0x001fe200078e0207 */
[----:B-1----:R-:W-:-:S03]  /*0840*/  LOP3.LUT R12, R12, R23, RZ, 0xfc, !PT ;  /* 0x000000170c0c7212 */ /* 0x002fc600078efcff */
[----:B------:R-:W-:Y:S02]  /*0850*/  IMAD.SHL.U32 R9, R7, 0x4, RZ ;  /* 0x0000000407097824 */ /* 0x000fe400078e00ff */
[----:B------:R1:W-:Y:S03]  /*0860*/  STG.E.64 desc[UR6][R10.64], R12 ;  /* 0x0000000c0a007986 */ /* 0x0003e6000c101b06 */
[C---:B------:R-:W-:Y:S02]  /*0870*/  ISETP.GE.AND P1, PT, R9.reuse, UR5, PT ;  /* 0x0000000509007c0c */ /* 0x040fe4000bf26270 */
[----:B------:R-:W-:-:S13]  /*0880*/  ISETP.LT.AND P2, PT, R9, R0, PT ;  /* 0x000000000900720c */ /* 0x000fda0003f41270 */
[----:B-1----:R-:W-:Y:S05]  /*0890*/  @!P1 BRA P2, `(.L_x_5) ;  /* 0xfffffffc00749947 */ /* 0x002fea000103ffff */
.L_x_4:
[----:B------:R-:W-:Y:S05]  /*08a0*/  BSYNC B0 ;  /* 0x0000000000007941 */ /* 0x000fea0003800000 */
.L_x_2:
[----:B------:R-:W-:-:S04]  /*08b0*/  PRMT R0, R8, 0x9910, RZ ;  /* 0x0000991008007816 */ /* 0x000fc800000000ff */
[----:B------:R-:W-:-:S13]  /*08c0*/  ISETP.NE.AND P0, PT, R0, RZ, PT ;  /* 0x000000ff0000720c */ /* 0x000fda0003f05270 */
[----:B------:R-:W-:Y:S05]  /*08d0*/  @P0 EXIT ;  /* 0x000000000000094d */ /* 0x000fea0003800000 */
[----:B------:R-:W0:Y:S01]  /*08e0*/  LDC.64 R2, c[0x0][0x218] ;  /* 0x00008600ff027b82 */ /* 0x000e220000000a00 */
[----:B------:R-:W-:-:S05]  /*08f0*/  IMAD.MOV.U32 R5, RZ, RZ, 0x1 ;  /* 0x00000001ff057424 */ /* 0x000fca00078e00ff */
[----:B0-----:R-:W-:Y:S01]  /*0900*/  STG.E.STRONG.SYS desc[UR6][R2.64], R5 ;  /* 0x0000000502007986 */ /* 0x001fe2000c115906 */
[----:B------:R-:W-:Y:S05]  /*0910*/  EXIT ;  /* 0x000000000000794d */ /* 0x000fea0003800000 */
.L_x_6:
[----:B------:R-:W-:-:S00]  /*0920*/  BRA `(.L_x_6) ;  /* 0xfffffffc00fc7947 */ /* 0x000fc0000383ffff */
[----:B------:R-:W-:-:S00]  /*0930*/  NOP ;  /* 0x0000000000007918 */ /* 0x000fc00000000000 */
        /* <DEDUP_REMOVED lines=12> */
.L_x_63:


//--------------------- .text._Z25multi_tensor_apply_kernelI18TensorListMetadataILi2EE12ScaleFunctorIN3c108BFloat16ENS3_4HalfEEJfEEvlPViT_T0_DpT1_ --------------------------
	.section	.text._Z25multi_tensor_apply_kernelI18TensorListMetadataILi2EE12ScaleFunctorIN3c108BFloat16ENS3_4HalfEEJfEEvlPViT_T0_DpT1_,"ax",@progbits
	.align	128
        .global         _Z25multi_tensor_apply_kernelI18TensorListMetadataILi2EE12ScaleFunctorIN3c108BFloat16ENS3_4HalfEEJfEEvlPViT_T0_DpT1_
        .type           _Z25multi_tensor_apply_kernelI18TensorListMetadataILi2EE12ScaleFunctorIN3c108BFloat16ENS3_4HalfEEJfEEvlPViT_T0_DpT1_,@function
        .size           _Z25multi_tensor_apply_kernelI18TensorListMetadataILi2EE12ScaleFunctorIN3c108BFloat16ENS3_4HalfEEJfEEvlPViT_T0_DpT1_,(.L_x_64 - _Z25multi_tensor_apply_kernelI18TensorListMetadataILi2EE12ScaleFunctorIN3c108BFloat16ENS3_4HalfEEJfEEvlPViT_T0_DpT1_)
        .other          _Z25multi_tensor_apply_kernelI18TensorListMetadataILi2EE12ScaleFunctorIN3c108BFloat16ENS3_4HalfEEJfEEvlPViT_T0_DpT1_,@"STO_CUDA_ENTRY STV_DEFAULT"
_Z25multi_tensor_apply_kernelI18TensorListMetadataILi2EE12ScaleFunctorIN3c108BFloat16ENS3_4HalfEEJfEEvlPViT_T0_DpT1_:
.text._Z25multi_tensor_apply_kernelI18TensorListMetadataILi2EE12ScaleFunctorIN3c108BFloat16ENS3_4HalfEEJfEEvlPViT_T0_DpT1_:
        /* <DEDUP_REMOVED lines=25> */
.L_x_7:
        /* <DEDUP_REMOVED lines=10> */
.L_x_10:
        /* <DEDUP_REMOVED lines=35> */
[----:B------:R-:W-:Y:S01]  /*0460*/  F2FP.F16.F32.PACK_AB R16, RZ, R10 ;  /* 0x0000000aff10723e */ /* 0x000fe200000000ff */
[--C-:B------:R-:W-:Y:S01]  /*0470*/  @P1 IMAD.WIDE R10, R11, 0x2, R4.reuse ;  /* 0x000000020b0a1825 */ /* 0x100fe200078e0204 */
[----:B------:R-:W-:Y:S02]  /*0480*/  F2FP.F16.F32.PACK_AB R17, RZ, R12 ;  /* 0x0000000cff11723e */ /* 0x000fe400000000ff */
[----:B------:R-:W-:Y:S01]  /*0490*/  F2FP.F16.F32.PACK_AB R18, RZ, R27 ;  /* 0x0000001bff12723e */ /* 0x000fe200000000ff */
[--C-:B------:R-:W-:Y:S01]  /*04a0*/  @P2 IMAD.WIDE R12, R13, 0x2, R4.reuse ;  /* 0x000000020d0c2825 */ /* 0x100fe200078e0204 */
[----:B------:R-:W-:Y:S01]  /*04b0*/  F2FP.F16.F32.PACK_AB R19, RZ, R14 ;  /* 0x0000000eff13723e */ /* 0x000fe200000000ff */
        /* <DEDUP_REMOVED lines=15> */
.L_x_8:
        /* <DEDUP_REMOVED lines=12> */
.L_x_12:
        /* <DEDUP_REMOVED lines=16> */
[----:B------:R-:W-:Y:S02]  /*0770*/  F2F.F16.F32 R18, R18 ;  /* 0x0000001200127304 */ /* 0x000fe40000200800 */
[----:B------:R-:W-:-:S04]  /*0780*/  FSETP.LT.AND P0, PT, |R14|, +INF , P0 ;  /* 0x7f8000000e00780b */ /* 0x000fc80000701200 */
[----:B------:R-:W-:Y:S02]  /*0790*/  FSETP.LT.AND P0, PT, |R9|, +INF , P0 ;  /* 0x7f8000000900780b */ /* 0x000fe40000701200 */
[----:B------:R-:W1:Y:S02]  /*07a0*/  F2F.F16.F32 R12, R17 ;  /* 0x00000011000c7304 */ /* 0x000e640000200800 */
[----:B------:R-:W-:-:S04]  /*07b0*/  FSETP.LT.AND P0, PT, |R19|, +INF , P0 ;  /* 0x7f8000001300780b */ /* 0x000fc80000701200 */
[----:B------:R-:W-:Y:S02]  /*07c0*/  SEL R8, RZ, 0x1, !P0 ;  /* 0x00000001ff087807 */ /* 0x000fe40004000000 */
[----:B------:R-:W2:Y:S01]  /*07d0*/  F2F.F16.F32 R11, R20 ;  /* 0x00000014000b7304 */ /* 0x000ea20000200800 */
[----:B-1----:R-:W-:-:S07]  /*07e0*/  IMAD.WIDE.U32 R12, R12, 0x10000, RZ ;  /* 0x000100000c0c7825 */ /* 0x002fce00078e00ff */
[----:B------:R-:W1:Y:S01]  /*07f0*/  F2F.F16.F32 R23, R16 ;  /* 0x0000001000177304 */ /* 0x000e620000200800 */
        /* <DEDUP_REMOVED lines=10> */
.L_x_11:
[----:B------:R-:W-:Y:S05]  /*08a0*/  BSYNC B0 ;  /* 0x0000000000007941 */ /* 0x000fea0003800000 */
.L_x_9:
[----:B------:R-:W-:-:S04]  /*08b0*/  PRMT R0, R8, 0x9910, RZ ;  /* 0x0000991008007816 */ /* 0x000fc800000000ff */
[----:B------:R-:W-:-:S13]  /*08c0*/  ISETP.NE.AND P0, PT, R0, RZ, PT ;  /* 0x000000ff0000720c */ /* 0x000fda0003f05270 */
[----:B------:R-:W-:Y:S05]  /*08d0*/  @P0 EXIT ;  /* 0x000000000000094d */ /* 0x000fea0003800000 */
[----:B------:R-:W0:Y:S01]  /*08e0*/  LDC.64 R2, c[0x0][0x218] ;  /* 0x00008600ff027b82 */ /* 0x000e220000000a00 */
[----:B------:R-:W-:-:S05]  /*08f0*/  IMAD.MOV.U32 R5, RZ, RZ, 0x1 ;  /* 0x00000001ff057424 */ /* 0x000fca00078e00ff */
[----:B0-----:R-:W-:Y:S01]  /*0900*/  STG.E.STRONG.SYS desc[UR6][R2.64], R5 ;  /* 0x0000000502007986 */ /* 0x001fe2000c115906 */
[----:B------:R-:W-:Y:S05]  /*0910*/  EXIT ;  /* 0x000000000000794d */ /* 0x000fea0003800000 */
.L_x_13:
        /* <DEDUP_REMOVED lines=14> */
.L_x_64:


//--------------------- .text._Z25multi_tensor_apply_kernelI18TensorListMetadataILi2EE12ScaleFunctorIN3c108BFloat16EfEJfEEvlPViT_T0_DpT1_ --------------------------
	.section	.text._Z25multi_tensor_apply_kernelI18TensorListMetadataILi2EE12ScaleFunctorIN3c108BFloat16EfEJfEEvlPViT_T0_DpT1_,"ax",@progbits
	.align	128
        .global         _Z25multi_tensor_apply_kernelI18TensorListMetadataILi2EE12ScaleFunctorIN3c108BFloat16EfEJfEEvlPViT_T0_DpT1_
        .type           _Z25multi_tensor_apply_kernelI18TensorListMetadataILi2EE12ScaleFunctorIN3c108BFloat16EfEJfEEvlPViT_T0_DpT1_,@function
        .size           _Z25multi_tensor_apply_kernelI18TensorListMetadataILi2EE12ScaleFunctorIN3c108BFloat16EfEJfEEvlPViT_T0_DpT1_,(.L_x_65 - _Z25multi_tensor_apply_kernelI18TensorListMetadataILi2EE12ScaleFunctorIN3c108BFloat16EfEJfEEvlPViT_T0_DpT1_)
        .other          _Z25multi_tensor_apply_kernelI18TensorListMetadataILi2EE12ScaleFunctorIN3c108BFloat16EfEJfEEvlPViT_T0_DpT1_,@"STO_CUDA_ENTRY STV_DEFAULT"
_Z25multi_tensor_apply_kernelI18TensorListMetadataILi2EE12ScaleFunctorIN3c108BFloat16EfEJfEEvlPViT_T0_DpT1_:
.text._Z25multi_tensor_apply_kernelI18TensorListMetadataILi2EE12ScaleFunctorIN3c108BFloat16EfEJfEEvlPViT_T0_DpT1_:
        /* <DEDUP_REMOVED lines=18> */
[C---:B------:R-:W-:Y:S02]  /*0120*/  IMAD.U32 R6, R13.reuse, 0x2, R6 ;  /* 0x000000020d067824 */ /* 0x040fe400078e0006 */
[----:B------:R-:W-:-:S03]  /*0130*/  IMAD.U32 R8, R13, 0x4, R8 ;  /* 0x000000040d087824 */ /* 0x000fc600078e0008 */
[----:B------:R-:W-:Y:S02]  /*0140*/  LOP3.LUT R6, R6, 0x7, RZ, 0xc0, !PT ;  /* 0x0000000706067812 */ /* 0x000fe400078ec0ff */
[----:B------:R-:W-:Y:S02]  /*0150*/  LOP3.LUT P0, RZ, R8, 0xf, RZ, 0xc0, !PT ;  /* 0x0000000f08ff7812 */ /* 0x000fe4000780c0ff */
[----:B------:R-:W-:-:S13]  /*0160*/  ISETP.NE.AND P1, PT, R6, RZ, PT ;  /* 0x000000ff0600720c */ /* 0x000fda0003f25270 */
[----:B------:R-:W-:Y:S05]  /*0170*/  @!P0 BRA !P1, `(.L_x_15) ;  /* 0x0000000400048947 */ /* 0x000fea0004800000 */
.L_x_14:
        /* <DEDUP_REMOVED lines=8> */
[----:B------:R-:W-:-:S05]  /*0200*/  UMOV UR4, URZ ;  /* 0x0000003f00047c82 */ /* 0x000fca0008000000 */
.L_x_17:
        /* <DEDUP_REMOVED lines=16> */
[--C-:B------:R-:W-:Y:S01]  /*0310*/  @P0 IMAD.WIDE R6, R15, 0x2, R2.reuse ;  /* 0x000000020f060825 */ /* 0x100fe200078e0202 */
[----:B------:R-:W0:Y:S03]  /*0320*/  @P0 LDC R29, c[0x0][0xe6c] ;  /* 0x00039b00ff1d0b82 */ /* 0x000e260000000800 */
[--C-:B------:R-:W-:Y:S01]  /*0330*/  @P1 IMAD.WIDE R8, R17, 0x2, R2.reuse ;  /* 0x0000000211081825 */ /* 0x100fe200078e0202 */
[----:B------:R1:W2:Y:S03]  /*0340*/  @P0 LDG.E.U16 R23, desc[UR6][R6.64] ;  /* 0x0000000606170981 */ /* 0x0002a6000c1e1500 */
[--C-:B------:R-:W-:Y:S01]  /*0350*/  @P2 IMAD.WIDE R10, R25, 0x2, R2.reuse ;  /* 0x00000002190a2825 */ /* 0x100fe200078e0202 */
[----:B------:R3:W4:Y:S01]  /*0360*/  @P1 LDG.E.U16 R22, desc[UR6][R8.64] ;  /* 0x0000000608161981 */ /* 0x000722000c1e1500 */
[----:B------:R-:W5:Y:S02]  /*0370*/  @P1 LDC R28, c[0x0][0xe6c] ;  /* 0x00039b00ff1c1b82 */ /* 0x000f640000000800 */
[----:B------:R-:W-:Y:S01]  /*0380*/  @P3 IMAD.WIDE R12, R19, 0x2, R2 ;  /* 0x00000002130c3825 */ /* 0x000fe200078e0202 */
[----:B------:R4:W5:Y:S04]  /*0390*/  @P2 LDG.E.U16 R21, desc[UR6][R10.64] ;  /* 0x000000060a152981 */ /* 0x000968000c1e1500 */
[----:B------:R5:W5:Y:S01]  /*03a0*/  @P3 LDG.E.U16 R20, desc[UR6][R12.64] ;  /* 0x000000060c143981 */ /* 0x000b62000c1e1500 */
[----:B------:R-:W5:Y:S08]  /*03b0*/  @P2 LDC R27, c[0x0][0xe6c] ;  /* 0x00039b00ff1b2b82 */ /* 0x000f700000000800 */
[----:B------:R-:W5:Y:S01]  /*03c0*/  @P3 LDC R26, c[0x0][0xe6c] ;  /* 0x00039b00ff1a3b82 */ /* 0x000f620000000800 */
[----:B------:R-:W-:Y:S01]  /*03d0*/  LOP3.LUT P4, RZ, R14, 0xff, RZ, 0xc0, !PT ;  /* 0x000000ff0eff7812 */ /* 0x000fe2000788c0ff */
[----:B------:R-:W-:-:S04]  /*03e0*/  @P0 IMAD.WIDE R14, R15, 0x4, R4 ;  /* 0x000000040f0e0825 */ /* 0x000fc800078e0204 */
[----:B------:R-:W-:-:S04]  /*03f0*/  @P1 IMAD.WIDE R16, R17, 0x4, R4 ;  /* 0x0000000411101825 */ /* 0x000fc800078e0204 */
[----:B-1----:R-:W-:-:S04]  /*0400*/  @P2 IMAD.WIDE R6, R25, 0x4, R4 ;  /* 0x0000000419062825 */ /* 0x002fc800078e0204 */
[----:B---3--:R-:W-:Y:S01]  /*0410*/  @P3 IMAD.WIDE R8, R19, 0x4, R4 ;  /* 0x0000000413083825 */ /* 0x008fe200078e0204 */
[----:B------:R-:W-:-:S03]  /*0420*/  ULEA UR4, UR5, UR4, 0x2 ;  /* 0x0000000405047291 */ /* 0x000fc6000f8e103f */
[----:B--2---:R-:W-:Y:S01]  /*0430*/  IMAD.U32 R23, R23, 0x10000, RZ ;  /* 0x0001000017177824 */ /* 0x004fe200078e00ff */
[----:B----4-:R-:W-:-:S03]  /*0440*/  SHF.L.U32 R11, R22, 0x10, RZ ;  /* 0x00000010160b7819 */ /* 0x010fc600000006ff */
[----:B0-----:R-:W-:Y:S01]  /*0450*/  @P0 FMUL.FTZ R29, R23, R29 ;  /* 0x0000001d171d0220 */ /* 0x001fe20000410000 */
[----:B-----5:R-:W-:Y:S02]  /*0460*/  IMAD.U32 R10, R21, 0x10000, RZ ;  /* 0x00010000150a7824 */ /* 0x020fe400078e00ff */
[----:B------:R-:W-:Y:S01]  /*0470*/  @P1 FMUL.FTZ R13, R11, R28 ;  /* 0x0000001c0b0d1220 */ /* 0x000fe20000410000 */
[----:B------:R-:W-:Y:S02]  /*0480*/  IMAD.U32 R21, R20, 0x10000, RZ ;  /* 0x0001000014157824 */ /* 0x000fe400078e00ff */
[----:B------:R-:W-:Y:S01]  /*0490*/  @P2 FMUL.FTZ R27, R10, R27 ;  /* 0x0000001b0a1b2220 */ /* 0x000fe20000410000 */
[----:B------:R0:W-:Y:S01]  /*04a0*/  @P0 STG.E desc[UR6][R14.64], R29 ;  /* 0x0000001d0e000986 */ /* 0x0001e2000c101906 */
[----:B------:R-:W-:-:S03]  /*04b0*/  @P3 FMUL.FTZ R19, R21, R26 ;  /* 0x0000001a15133220 */ /* 0x000fc60000410000 */
[----:B------:R2:W-:Y:S01]  /*04c0*/  @P1 STG.E desc[UR6][R16.64], R13 ;  /* 0x0000000d10001986 */ /* 0x0005e2000c101906 */
[----:B------:R-:W-:-:S03]  /*04d0*/  FSETP.LT.AND P4, PT, |R23|, +INF , P4 ;  /* 0x7f8000001700780b */ /* 0x000fc60002781200 */
[----:B------:R2:W-:Y:S04]  /*04e0*/  @P2 STG.E desc[UR6][R6.64], R27 ;  /* 0x0000001b06002986 */ /* 0x0005e8000c101906 */
[----:B------:R2:W-:Y:S01]  /*04f0*/  @P3 STG.E desc[UR6][R8.64], R19 ;  /* 0x0000001308003986 */ /* 0x0005e2000c101906 */
        /* <DEDUP_REMOVED lines=9> */
.L_x_15:
        /* <DEDUP_REMOVED lines=10> */
[----:B------:R-:W-:-:S07]  /*0630*/  IMAD.MOV.U32 R14, RZ, RZ, 0x1 ;  /* 0x00000001ff0e7424 */ /* 0x000fce00078e00ff */
.L_x_19:
[----:B------:R-:W-:-:S06]  /*0640*/  IMAD.WIDE R8, R13, 0x8, R2 ;  /* 0x000000080d087825 */ /* 0x000fcc00078e0202 */
[----:B------:R-:W2:Y:S01]  /*0650*/  LDG.E.64 R8, desc[UR6][R8.64] ;  /* 0x0000000608087981 */ /* 0x000ea2000c1e1b00 */
[----:B------:R-:W-:Y:S02]  /*0660*/  LOP3.LUT P0, RZ, R14, 0xff, RZ, 0xc0, !PT ;  /* 0x000000ff0eff7812 */ /* 0x000fe4000780c0ff */
[----:B------:R-:W-:Y:S02]  /*0670*/  SHF.R.S32.HI R7, RZ, 0x1f, R13 ;  /* 0x0000001fff077819 */ /* 0x000fe4000001140d */
[----:B------:R-:W-:-:S04]  /*0680*/  LEA R6, P1, R13, R4, 0x4 ;  /* 0x000000040d067211 */ /* 0x000fc800078220ff */
[----:B------:R-:W-:Y:S01]  /*0690*/  LEA.HI.X R7, R13, R5, R7, 0x4, P1 ;  /* 0x000000050d077211 */ /* 0x000fe200008f2407 */
[----:B0-----:R-:W-:Y:S01]  /*06a0*/  IMAD.IADD R13, R12, 0x1, R13 ;  /* 0x000000010c0d7824 */ /* 0x001fe200078e020d */
[C-C-:B--2---:R-:W-:Y:S01]  /*06b0*/  SHF.R.U64 R10, R8.reuse, 0x10, R9.reuse ;  /* 0x00000010080a7819 */ /* 0x144fe20000001209 */
[----:B------:R-:W-:Y:S01]  /*06c0*/  IMAD.U32 R14, R8, 0x10000, RZ ;  /* 0x00010000080e7824 */ /* 0x000fe200078e00ff */
[----:B------:R-:W-:Y:S02]  /*06d0*/  SHF.R.U32.HI R11, RZ, 0x10, R9 ;  /* 0x00000010ff0b7819 */ /* 0x000fe40000011609 */
[----:B------:R-:W-:Y:S01]  /*06e0*/  SHF.L.U32 R16, R9, 0x10, RZ ;  /* 0x0000001009107819 */ /* 0x000fe200000006ff */
[----:B------:R-:W-:Y:S02]  /*06f0*/  IMAD.U32 R15, R10, 0x10000, RZ ;  /* 0x000100000a0f7824 */ /* 0x000fe400078e00ff */
[C---:B------:R-:W-:Y:S01]  /*0700*/  FMUL.FTZ R8, R14.reuse, UR4 ;  /* 0x000000040e087c20 */ /* 0x040fe20008410000 */
[----:B------:R-:W-:Y:S01]  /*0710*/  IMAD.U32 R17, R11, 0x10000, RZ ;  /* 0x000100000b117824 */ /* 0x000fe200078e00ff */
[----:B------:R-:W-:Y:S01]  /*0720*/  FSETP.LT.AND P0, PT, |R14|, +INF , P0 ;  /* 0x7f8000000e00780b */ /* 0x000fe20000701200 */
[----:B------:R-:W-:Y:S01]  /*0730*/  FMUL.FTZ R10, R16, UR4 ;  /* 0x00000004100a7c20 */ /* 0x000fe20008410000 */
[----:B------:R-:W-:Y:S01]  /*0740*/  FMUL.FTZ R9, R15, UR4 ;  /* 0x000000040f097c20 */ /* 0x000fe20008410000 */
[----:B------:R-:W-:Y:S01]  /*0750*/  FMUL.FTZ R11, R17, UR4 ;  /* 0x00000004110b7c20 */ /* 0x000fe20008410000 */
[----:B------:R-:W-:Y:S01]  /*0760*/  FSETP.LT.AND P0, PT, |R15|, +INF , P0 ;  /* 0x7f8000000f00780b */ /* 0x000fe20000701200 */
[----:B------:R-:W-:-:S03]  /*0770*/  IMAD.SHL.U32 R15, R13, 0x4, RZ ;  /* 0x000000040d0f7824 */ /* 0x000fc600078e00ff */
[----:B------:R1:W-:Y:S01]  /*0780*/  STG.E.128 desc[UR6][R6.64], R8 ;  /* 0x0000000806007986 */ /* 0x0003e2000c101d06 */
[----:B------:R-:W-:Y:S02]  /*0790*/  FSETP.LT.AND P0, PT, |R16|, +INF , P0 ;  /* 0x7f8000001000780b */ /* 0x000fe40000701200 */
[C---:B------:R-:W-:Y:S02]  /*07a0*/  ISETP.GE.AND P1, PT, R15.reuse, UR5, PT ;  /* 0x000000050f007c0c */ /* 0x040fe4000bf26270 */
[----:B------:R-:W-:Y:S02]  /*07b0*/  ISETP.LT.AND P2, PT, R15, R0, PT ;  /* 0x000000000f00720c */ /* 0x000fe40003f41270 */
[----:B------:R-:W-:-:S04]  /*07c0*/  FSETP.LT.AND P0, PT, |R17|, +INF , P0 ;  /* 0x7f8000001100780b */ /* 0x000fc80000701200 */
[----:B------:R-:W-:-:S07]  /*07d0*/  SEL R14, RZ, 0x1, !P0 ;  /* 0x00000001ff0e7807 */ /* 0x000fce0004000000 */
[----:B-1----:R-:W-:Y:S05]  /*07e0*/  @!P1 BRA P2, `(.L_x_19) ;  /* 0xfffffffc00949947 */ /* 0x002fea000103ffff */
.L_x_18:
[----:B------:R-:W-:Y:S05]  /*07f0*/  BSYNC B0 ;  /* 0x0000000000007941 */ /* 0x000fea0003800000 */
.L_x_16:
[----:B------:R-:W-:-:S04]  /*0800*/  PRMT R0, R14, 0x9910, RZ ;  /* 0x000099100e007816 */ /* 0x000fc800000000ff */
[----:B------:R-:W-:-:S13]  /*0810*/  ISETP.NE.AND P0, PT, R0, RZ, PT ;  /* 0x000000ff0000720c */ /* 0x000fda0003f05270 */
[----:B------:R-:W-:Y:S05]  /*0820*/  @P0 EXIT ;  /* 0x000000000000094d */ /* 0x000fea0003800000 */
[----:B------:R-:W0:Y:S01]  /*0830*/  LDC.64 R2, c[0x0][0x218] ;  /* 0x00008600ff027b82 */ /* 0x000e220000000a00 */
[----:B------:R-:W-:-:S05]  /*0840*/  IMAD.MOV.U32 R5, RZ, RZ, 0x1 ;  /* 0x00000001ff057424 */ /* 0x000fca00078e00ff */
[----:B0-----:R-:W-:Y:S01]  /*0850*/  STG.E.STRONG.SYS desc[UR6][R2.64], R5 ;  /* 0x0000000502007986 */ /* 0x001fe2000c115906 */
[----:B------:R-:W-:Y:S05]  /*0860*/  EXIT ;  /* 0x000000000000794d */ /* 0x000fea0003800000 */
.L_x_20:
        /* <DEDUP_REMOVED lines=9> */
.L_x_65:


//--------------------- .text._Z25multi_tensor_apply_kernelI18TensorListMetadataILi2EE12ScaleFunctorIN3c104HalfENS3_8BFloat16EEJfEEvlPViT_T0_DpT1_ --------------------------
	.section	.text._Z25multi_tensor_apply_kernelI18TensorListMetadataILi2EE12ScaleFunctorIN3c104HalfENS3_8BFloat16EEJfEEvlPViT_T0_DpT1_,"ax",@progbits
	.align	128
        .global         _Z25multi_tensor_apply_kernelI18TensorListMetadataILi2EE12ScaleFunctorIN3c104HalfENS3_8BFloat16EEJfEEvlPViT_T0_DpT1_
        .type           _Z25multi_tensor_apply_kernelI18TensorListMetadataILi2EE12ScaleFunctorIN3c104HalfENS3_8BFloat16EEJfEEvlPViT_T0_DpT1_,@function
        .size           _Z25multi_tensor_apply_kernelI18TensorListMetadataILi2EE12ScaleFunctorIN3c104HalfENS3_8BFloat16EEJfEEvlPViT_T0_DpT1_,(.L_x_66 - _Z25multi_tensor_apply_kernelI18TensorListMetadataILi2EE12ScaleFunctorIN3c104HalfENS3_8BFloat16EEJfEEvlPViT_T0_DpT1_)
        .other          _Z25multi_tensor_apply_kernelI18TensorListMetadataILi2EE12ScaleFunctorIN3c104HalfENS3_8BFloat16EEJfEEvlPViT_T0_DpT1_,@"STO_CUDA_ENTRY STV_DEFAULT"
_Z25multi_tensor_apply_kernelI18TensorListMetadataILi2EE12ScaleFunctorIN3c104HalfENS3_8BFloat16EEJfEEvlPViT_T0_DpT1_:
.text._Z25multi_tensor_apply_kernelI18TensorListMetadataILi2EE12ScaleFunctorIN3c104HalfENS3_8BFloat16EEJfEEvlPViT_T0_DpT1_:
        /* <DEDUP_REMOVED lines=25> */
.L_x_21:
        /* <DEDUP_REMOVED lines=10> */
.L_x_24:
        /* <DEDUP_REMOVED lines=27> */
[----:B--2---:R-:W-:Y:S02]  /*03e0*/  HADD2.F32 R22, -RZ, R22.H0_H0 ;  /* 0x20000016ff167230 */ /* 0x004fe40000004100 */
[----:B---3--:R-:W-:-:S03]  /*03f0*/  HADD2.F32 R24, -RZ, R24.H0_H0 ;  /* 0x20000018ff187230 */ /* 0x008fc60000004100 */
[----:B------:R-:W-:Y:S01]  /*0400*/  FMUL.FTZ R10, R22, UR8 ;  /* 0x00000008160a7c20 */ /* 0x000fe20008410000 */
[----:B----4-:R-:W-:Y:S02]  /*0410*/  HADD2.F32 R25, -RZ, R25.H0_H0 ;  /* 0x20000019ff197230 */ /* 0x010fe40000004100 */
[----:B-----5:R-:W-:Y:S02]  /*0420*/  HADD2.F32 R26, -RZ, R26.H0_H0 ;  /* 0x2000001aff1a7230 */ /* 0x020fe40000004100 */
[----:B------:R-:W-:Y:S01]  /*0430*/  FMUL.FTZ R12, R24, UR8 ;  /* 0x00000008180c7c20 */ /* 0x000fe20008410000 */
[----:B------:R-:W-:Y:S02]  /*0440*/  FMUL.FTZ R27, R25, UR8 ;  /* 0x00000008191b7c20 */ /* 0x000fe40008410000 */
[----:B------:R-:W-:Y:S01]  /*0450*/  FMUL.FTZ R14, R26, UR8 ;  /* 0x000000081a0e7c20 */ /* 0x000fe20008410000 */
[----:B------:R-:W-:Y:S01]  /*0460*/  F2FP.BF16.F32.PACK_AB R16, RZ, R10 ;  /* 0x0000000aff10723e */ /* 0x000fe200000010ff */
[----:B------:R-:W-:Y:S01]  /*0470*/  @P1 IMAD.WIDE R10, R11, 0x2, R4 ;  /* 0x000000020b0a1825 */ /* 0x000fe200078e0204 */
[----:B------:R-:W-:-:S02]  /*0480*/  F2FP.BF16.F32.PACK_AB R17, RZ, R12 ;  /* 0x0000000cff11723e */ /* 0x000fc400000010ff */
[----:B------:R-:W-:Y:S01]  /*0490*/  F2FP.BF16.F32.PACK_AB R18, RZ, R27 ;  /* 0x0000001bff12723e */ /* 0x000fe200000010ff */
[--C-:B------:R-:W-:Y:S01]  /*04a0*/  @P2 IMAD.WIDE R12, R13, 0x2, R4.reuse ;  /* 0x000000020d0c2825 */ /* 0x100fe200078e0204 */
[----:B------:R-:W-:Y:S01]  /*04b0*/  F2FP.BF16.F32.PACK_AB R19, RZ, R14 ;  /* 0x0000000eff13723e */ /* 0x000fe200000010ff */
[----:B------:R0:W-:Y:S02]  /*04c0*/  @P0 STG.E.U16 desc[UR6][R8.64], R16 ;  /* 0x0000001008000986 */ /* 0x0001e4000c101506 */
[----:B------:R-:W-:Y:S02]  /*04d0*/  @P3 IMAD.WIDE R14, R7, 0x2, R4 ;  /* 0x00000002070e3825 */ /* 0x000fe400078e0204 */
        /* <DEDUP_REMOVED lines=13> */
.L_x_22:
        /* <DEDUP_REMOVED lines=12> */
.L_x_26:
[----:B------:R-:W-:-:S06]  /*0670*/  IMAD.WIDE R10, R7, 0x8, R2 ;  /* 0x00000008070a7825 */ /* 0x000fcc00078e0202 */
[----:B------:R-:W2:Y:S01]  /*0680*/  LDG.E.64 R10, desc[UR6][R10.64] ;  /* 0x000000060a0a7981 */ /* 0x000ea2000c1e1b00 */
[----:B------:R-:W-:Y:S02]  /*0690*/  LOP3.LUT P0, RZ, R8, 0xff, RZ, 0xc0, !PT ;  /* 0x000000ff08ff7812 */ /* 0x000fe4000780c0ff */
[----:B------:R-:W-:Y:S02]  /*06a0*/  SHF.R.S32.HI R21, RZ, 0x1f, R7 ;  /* 0x0000001fff157819 */ /* 0x000fe40000011407 */
[--C-:B--2---:R-:W-:Y:S01]  /*06b0*/  SHF.R.U64 R14, R10, 0x10, R11.reuse ;  /* 0x000000100a0e7819 */ /* 0x104fe2000000120b */
[----:B------:R-:W-:Y:S01]  /*06c0*/  HADD2.F32 R9, -RZ, R11.H0_H0 ;  /* 0x2000000bff097230 */ /* 0x000fe20000004100 */
[----:B------:R-:W-:Y:S01]  /*06d0*/  SHF.R.U32.HI R19, RZ, 0x10, R11 ;  /* 0x00000010ff137819 */ /* 0x000fe2000001160b */
[----:B------:R-:W-:Y:S01]  /*06e0*/  HADD2.F32 R15, -RZ, R10.H0_H0 ;  /* 0x2000000aff0f7230 */ /* 0x000fe20000004100 */
[----:B------:R-:W-:Y:S01]  /*06f0*/  LEA R10, P1, R7, R4, 0x3 ;  /* 0x00000004070a7211 */ /* 0x000fe200078218ff */
[----:B------:R-:W-:-:S02]  /*0700*/  HADD2.F32 R14, -RZ, R14.H0_H0 ;  /* 0x2000000eff0e7230 */ /* 0x000fc40000004100 */
[----:B------:R-:W-:Y:S01]  /*0710*/  FMUL.FTZ R18, R9, UR4 ;  /* 0x0000000409127c20 */ /* 0x000fe20008410000 */
[----:B------:R-:W-:Y:S02]  /*0720*/  HADD2.F32 R19, -RZ, R19.H0_H0 ;  /* 0x20000013ff137230 */ /* 0x000fe40000004100 */
[C---:B------:R-:W-:Y:S01]  /*0730*/  FMUL.FTZ R16, R15.reuse, UR4 ;  /* 0x000000040f107c20 */ /* 0x040fe20008410000 */
[----:B------:R-:W-:Y:S01]  /*0740*/  FSETP.LT.AND P0, PT, |R15|, +INF , P0 ;  /* 0x7f8000000f00780b */ /* 0x000fe20000701200 */
[C---:B------:R-:W-:Y:S01]  /*0750*/  FMUL.FTZ R17, R14.reuse, UR4 ;  /* 0x000000040e117c20 */ /* 0x040fe20008410000 */
[----:B------:R-:W-:Y:S01]  /*0760*/  FMUL.FTZ R20, R19, UR4 ;  /* 0x0000000413147c20 */ /* 0x000fe20008410000 */
[----:B------:R-:W-:Y:S01]  /*0770*/  F2F.BF16.F32 R18, R18 ;  /* 0x0000001200127304 */ /* 0x000fe20000202000 */
[----:B------:R-:W-:-:S04]  /*0780*/  FSETP.LT.AND P0, PT, |R14|, +INF , P0 ;  /* 0x7f8000000e00780b */ /* 0x000fc80000701200 */
[----:B------:R-:W-:-:S03]  /*0790*/  FSETP.LT.AND P0, PT, |R9|, +INF , P0 ;  /* 0x7f8000000900780b */ /* 0x000fc60000701200 */
[----:B------:R-:W1:Y:S01]  /*07a0*/  F2F.BF16.F32 R12, R17 ;  /* 0x00000011000c7304 */ /* 0x000e620000202000 */
[----:B------:R-:W-:-:S04]  /*07b0*/  FSETP.LT.AND P0, PT, |R19|, +INF , P0 ;  /* 0x7f8000001300780b */ /* 0x000fc80000701200 */
[----:B------:R-:W-:-:S03]  /*07c0*/  SEL R8, RZ, 0x1, !P0 ;  /* 0x00000001ff087807 */ /* 0x000fc60004000000 */
        /* <DEDUP_REMOVED lines=13> */
.L_x_25:
[----:B------:R-:W-:Y:S05]  /*08a0*/  BSYNC B0 ;  /* 0x0000000000007941 */ /* 0x000fea0003800000 */
.L_x_23:
[----:B------:R-:W-:-:S04]  /*08b0*/  PRMT R0, R8, 0x9910, RZ ;  /* 0x0000991008007816 */ /* 0x000fc800000000ff */
[----:B------:R-:W-:-:S13]  /*08c0*/  ISETP.NE.AND P0, PT, R0, RZ, PT ;  /* 0x000000ff0000720c */ /* 0x000fda0003f05270 */
[----:B------:R-:W-:Y:S05]  /*08d0*/  @P0 EXIT ;  /* 0x000000000000094d */ /* 0x000fea0003800000 */
[----:B------:R-:W0:Y:S01]  /*08e0*/  LDC.64 R2, c[0x0][0x218] ;  /* 0x00008600ff027b82 */ /* 0x000e220000000a00 */
[----:B------:R-:W-:-:S05]  /*08f0*/  IMAD.MOV.U32 R5, RZ, RZ, 0x1 ;  /* 0x00000001ff057424 */ /* 0x000fca00078e00ff */
[----:B0-----:R-:W-:Y:S01]  /*0900*/  STG.E.STRONG.SYS desc[UR6][R2.64], R5 ;  /* 0x0000000502007986 */ /* 0x001fe2000c115906 */
[----:B------:R-:W-:Y:S05]  /*0910*/  EXIT ;  /* 0x000000000000794d */ /* 0x000fea0003800000 */
.L_x_27:
        /* <DEDUP_REMOVED lines=14> */
.L_x_66:


//--------------------- .text._Z25multi_tensor_apply_kernelI18TensorListMetadataILi2EE12ScaleFunctorIN3c104HalfES4_EJfEEvlPViT_T0_DpT1_ --------------------------
	.section	.text._Z25multi_tensor_apply_kernelI18TensorListMetadataILi2EE12ScaleFunctorIN3c104HalfES4_EJfEEvlPViT_T0_DpT1_,"ax",@progbits
	.align	128
        .global         _Z25multi_tensor_apply_kernelI18TensorListMetadataILi2EE12ScaleFunctorIN3c104HalfES4_EJfEEvlPViT_T0_DpT1_
        .type           _Z25multi_tensor_apply_kernelI18TensorListMetadataILi2EE12ScaleFunctorIN3c104HalfES4_EJfEEvlPViT_T0_DpT1_,@function
        .size           _Z25multi_tensor_apply_kernelI18TensorListMetadataILi2EE12ScaleFunctorIN3c104HalfES4_EJfEEvlPViT_T0_DpT1_,(.L_x_67 - _Z25multi_tensor_apply_kernelI18TensorListMetadataILi2EE12ScaleFunctorIN3c104HalfES4_EJfEEvlPViT_T0_DpT1_)
        .other          _Z25multi_tensor_apply_kernelI18TensorListMetadataILi2EE12ScaleFunctorIN3c104HalfES4_EJfEEvlPViT_T0_DpT1_,@"STO_CUDA_ENTRY STV_DEFAULT"
_Z25multi_tensor_apply_kernelI18TensorListMetadataILi2EE12ScaleFunctorIN3c104HalfES4_EJfEEvlPViT_T0_DpT1_:
.text._Z25multi_tensor_apply_kernelI18TensorListMetadataILi2EE12ScaleFunctorIN3c104HalfES4_EJfEEvlPViT_T0_DpT1_:
        /* <DEDUP_REMOVED lines=25> */
.L_x_28:
        /* <DEDUP_REMOVED lines=10> */
.L_x_31:
        /* <DEDUP_REMOVED lines=35> */
[----:B------:R-:W-:Y:S01]  /*0460*/  F2FP.F16.F32.PACK_AB R16, RZ, R10 ;  /* 0x0000000aff10723e */ /* 0x000fe200000000ff */
[----:B------:R-:W-:Y:S01]  /*0470*/  @P1 IMAD.WIDE R10, R11, 0x2, R4 ;  /* 0x000000020b0a1825 */ /* 0x000fe200078e0204 */
[----:B------:R-:W-:-:S02]  /*0480*/  F2FP.F16.F32.PACK_AB R17, RZ, R12 ;  /* 0x0000000cff11723e */ /* 0x000fc400000000ff */
[----:B------:R-:W-:Y:S01]  /*0490*/  F2FP.F16.F32.PACK_AB R18, RZ, R27 ;  /* 0x0000001bff12723e */ /* 0x000fe200000000ff */
[--C-:B------:R-:W-:Y:S01]  /*04a0*/  @P2 IMAD.WIDE R12, R13, 0x2, R4.reuse ;  /* 0x000000020d0c2825 */ /* 0x100fe200078e0204 */
[----:B------:R-:W-:Y:S01]  /*04b0*/  F2FP.F16.F32.PACK_AB R19, RZ, R14 ;  /* 0x0000000eff13723e */ /* 0x000fe200000000ff */
        /* <DEDUP_REMOVED lines=15> */
.L_x_29:
        /* <DEDUP_REMOVED lines=12> */
.L_x_33:
        /* <DEDUP_REMOVED lines=16> */
[----:B------:R-:W-:Y:S01]  /*0770*/  F2F.F16.F32 R18, R18 ;  /* 0x0000001200127304 */ /* 0x000fe20000200800 */
[----:B------:R-:W-:-:S04]  /*0780*/  FSETP.LT.AND P0, PT, |R14|, +INF , P0 ;  /* 0x7f8000000e00780b */ /* 0x000fc80000701200 */
[----:B------:R-:W-:-:S03]  /*0790*/  FSETP.LT.AND P0, PT, |R9|, +INF , P0 ;  /* 0x7f8000000900780b */ /* 0x000fc60000701200 */
[----:B------:R-:W1:Y:S01]  /*07a0*/  F2F.F16.F32 R12, R17 ;  /* 0x00000011000c7304 */ /* 0x000e620000200800 */
[----:B------:R-:W-:-:S04]  /*07b0*/  FSETP.LT.AND P0, PT, |R19|, +INF , P0 ;  /* 0x7f8000001300780b */ /* 0x000fc80000701200 */
[----:B------:R-:W-:-:S03]  /*07c0*/  SEL R8, RZ, 0x1, !P0 ;  /* 0x00000001ff087807 */ /* 0x000fc60004000000 */
        /* <DEDUP_REMOVED lines=13> */
.L_x_32:
[----:B------:R-:W-:Y:S05]  /*08a0*/  BSYNC B0 ;  /* 0x0000000000007941 */ /* 0x000fea0003800000 */
.L_x_30:
[----:B------:R-:W-:-:S04]  /*08b0*/  PRMT R0, R8, 0x9910, RZ ;  /* 0x0000991008007816 */ /* 0x000fc800000000ff */
[----:B------:R-:W-:-:S13]  /*08c0*/  ISETP.NE.AND P0, PT, R0, RZ, PT ;  /* 0x000000ff0000720c */ /* 0x000fda0003f05270 */
[----:B------:R-:W-:Y:S05]  /*08d0*/  @P0 EXIT ;  /* 0x000000000000094d */ /* 0x000fea0003800000 */
[----:B------:R-:W0:Y:S01]  /*08e0*/  LDC.64 R2, c[0x0][0x218] ;  /* 0x00008600ff027b82 */ /* 0x000e220000000a00 */
[----:B------:R-:W-:-:S05]  /*08f0*/  IMAD.MOV.U32 R5, RZ, RZ, 0x1 ;  /* 0x00000001ff057424 */ /* 0x000fca00078e00ff */
[----:B0-----:R-:W-:Y:S01]  /*0900*/  STG.E.STRONG.SYS desc[UR6][R2.64], R5 ;  /* 0x0000000502007986 */ /* 0x001fe2000c115906 */
[----:B------:R-:W-:Y:S05]  /*0910*/  EXIT ;  /* 0x000000000000794d */ /* 0x000fea0003800000 */
.L_x_34:
        /* <DEDUP_REMOVED lines=14> */
.L_x_67:


//--------------------- .text._Z25multi_tensor_apply_kernelI18TensorListMetadataILi2EE12ScaleFunctorIN3c104HalfEfEJfEEvlPViT_T0_DpT1_ --------------------------
	.section	.text._Z25multi_tensor_apply_kernelI18TensorListMetadataILi2EE12ScaleFunctorIN3c104HalfEfEJfEEvlPViT_T0_DpT1_,"ax",@progbits
	.align	128
        .global         _Z25multi_tensor_apply_kernelI18TensorListMetadataILi2EE12ScaleFunctorIN3c104HalfEfEJfEEvlPViT_T0_DpT1_
        .type           _Z25multi_tensor_apply_kernelI18TensorListMetadataILi2EE12ScaleFunctorIN3c104HalfEfEJfEEvlPViT_T0_DpT1_,@function
        .size           _Z25multi_tensor_apply_kernelI18TensorListMetadataILi2EE12ScaleFunctorIN3c104HalfEfEJfEEvlPViT_T0_DpT1_,(.L_x_68 - _Z25multi_tensor_apply_kernelI18TensorListMetadataILi2EE12ScaleFunctorIN3c104HalfEfEJfEEvlPViT_T0_DpT1_)
        .other          _Z25multi_tensor_apply_kernelI18TensorListMetadataILi2EE12ScaleFunctorIN3c104HalfEfEJfEEvlPViT_T0_DpT1_,@"STO_CUDA_ENTRY STV_DEFAULT"
_Z25multi_tensor_apply_kernelI18TensorListMetadataILi2EE12ScaleFunctorIN3c104HalfEfEJfEEvlPViT_T0_DpT1_:
.text._Z25multi_tensor_apply_kernelI18TensorListMetadataILi2EE12ScaleFunctorIN3c104HalfEfEJfEEvlPViT_T0_DpT1_:
        /* <DEDUP_REMOVED lines=24> */
.L_x_35:
        /* <DEDUP_REMOVED lines=9> */
.L_x_38:
[----:B0-----:R-:W-:Y:S01]  /*0210*/  VIADD R15, R24, UR4 ;  /* 0x00000004180f7c36 */ /* 0x001fe20008000000 */
[----:B------:R-:W-:Y:S02]  /*0220*/  PRMT R23, RZ, 0x7610, R23 ;  /* 0x00007610ff177816 */ /* 0x000fe40000000017 */
[----:B------:R-:W-:Y:S02]  /*0230*/  PRMT R22, RZ, 0x7610, R22 ;  /* 0x00007610ff167816 */ /* 0x000fe40000000016 */
[C---:B------:R-:W-:Y:S02]  /*0240*/  IADD3 R17, R15.reuse, UR5, RZ ;  /* 0x000000050f117c10 */ /* 0x040fe4000fffe0ff */
[-C--:B-1----:R-:W-:Y:S02]  /*0250*/  ISETP.GE.AND P0, PT, R15, R18.reuse, PT ;  /* 0x000000120f00720c */ /* 0x082fe40003f06270 */
[C---:B------:R-:W-:Y:S01]  /*0260*/  ISETP.GE.AND P1, PT, R17.reuse, R18, PT ;  /* 0x000000121100720c */ /* 0x040fe20003f26270 */
[----:B------:R-:W-:Y:S01]  /*0270*/  VIADD R25, R17, UR5 ;  /* 0x0000000511197c36 */ /* 0x000fe20008000000 */
[----:B------:R-:W-:-:S02]  /*0280*/  ISETP.LT.AND P0, PT, R15, R0, !P0 ;  /* 0x000000000f00720c */ /* 0x000fc40004701270 */
[----:B------:R-:W-:Y:S01]  /*0290*/  ISETP.LT.AND P1, PT, R17, R0, !P1 ;  /* 0x000000001100720c */ /* 0x000fe20004f21270 */
[C---:B------:R-:W-:Y:S01]  /*02a0*/  VIADD R19, R25.reuse, UR5 ;  /* 0x0000000519137c36 */ /* 0x040fe20008000000 */
[-C--:B------:R-:W-:Y:S02]  /*02b0*/  ISETP.GE.AND P2, PT, R25, R18.reuse, PT ;  /* 0x000000121900720c */ /* 0x080fe40003f46270 */
[----:B------:R-:W-:Y:S02]  /*02c0*/  PRMT R21, RZ, 0x7610, R21 ;  /* 0x00007610ff157816 */ /* 0x000fe40000000015 */
[----:B------:R-:W-:Y:S02]  /*02d0*/  ISETP.GE.AND P3, PT, R19, R18, PT ;  /* 0x000000121300720c */ /* 0x000fe40003f66270 */
[-C--:B------:R-:W-:Y:S02]  /*02e0*/  ISETP.LT.AND P2, PT, R25, R0.reuse, !P2 ;  /* 0x000000001900720c */ /* 0x080fe40005741270 */
[----:B------:R-:W-:Y:S01]  /*02f0*/  ISETP.LT.AND P3, PT, R19, R0, !P3 ;  /* 0x000000001300720c */ /* 0x000fe20005f61270 */
[----:B------:R-:W-:Y:S01]  /*0300*/  @P0 IMAD.WIDE R6, R15, 0x2, R2 ;  /* 0x000000020f060825 */ /* 0x000fe200078e0202 */
[----:B------:R-:W-:Y:S01]  /*0310*/  PRMT R20, RZ, 0x7610, R20 ;  /* 0x00007610ff147816 */ /* 0x000fe20000000014 */
[----:B------:R-:W0:Y:S02]  /*0320*/  @P0 LDC R29, c[0x0][0xe6c] ;  /* 0x00039b00ff1d0b82 */ /* 0x000e240000000800 */
[--C-:B------:R-:W-:Y:S01]  /*0330*/  @P1 IMAD.WIDE R8, R17, 0x2, R2.reuse ;  /* 0x0000000211081825 */ /* 0x100fe200078e0202 */
[----:B------:R1:W2:Y:S04]  /*0340*/  @P0 LDG.E.U16 R23, desc[UR6][R6.64] ;  /* 0x0000000606170981 */ /* 0x0002a8000c1e1500 */
[----:B------:R3:W4:Y:S01]  /*0350*/  @P1 LDG.E.U16 R22, desc[UR6][R8.64] ;  /* 0x0000000608161981 */ /* 0x000722000c1e1500 */
[--C-:B------:R-:W-:Y:S01]  /*0360*/  @P2 IMAD.WIDE R10, R25, 0x2, R2.reuse ;  /* 0x00000002190a2825 */ /* 0x100fe200078e0202 */
[----:B------:R-:W5:Y:S03]  /*0370*/  @P1 LDC R28, c[0x0][0xe6c] ;  /* 0x00039b00ff1c1b82 */ /* 0x000f660000000800 */
        /* <DEDUP_REMOVED lines=11> */
[----:B--2---:R-:W-:Y:S02]  /*0430*/  HADD2.F32 R23, -RZ, R23.H0_H0 ;  /* 0x20000017ff177230 */ /* 0x004fe40000004100 */
[----:B----4-:R-:W-:-:S03]  /*0440*/  HADD2.F32 R11, -RZ, R22.H0_H0 ;  /* 0x20000016ff0b7230 */ /* 0x010fc60000004100 */
[----:B0-----:R-:W-:Y:S01]  /*0450*/  @P0 FMUL.FTZ R29, R23, R29 ;  /* 0x0000001d171d0220 */ /* 0x001fe20000410000 */
[----:B-----5:R-:W-:Y:S02]  /*0460*/  HADD2.F32 R10, -RZ, R21.H0_H0 ;  /* 0x20000015ff0a7230 */ /* 0x020fe40000004100 */
[----:B------:R-:W-:Y:S01]  /*0470*/  @P1 FMUL.FTZ R13, R11, R28 ;  /* 0x0000001c0b0d1220 */ /* 0x000fe20000410000 */
[----:B------:R-:W-:Y:S02]  /*0480*/  HADD2.F32 R21, -RZ, R20.H0_H0 ;  /* 0x20000014ff157230 */ /* 0x000fe40000004100 */
[----:B------:R-:W-:Y:S01]  /*0490*/  @P2 FMUL.FTZ R27, R10, R27 ;  /* 0x0000001b0a1b2220 */ /* 0x000fe20000410000 */
[----:B------:R0:W-:Y:S02]  /*04a0*/  @P0 STG.E desc[UR6][R14.64], R29 ;  /* 0x0000001d0e000986 */ /* 0x0001e4000c101906 */
[----:B------:R-:W-:Y:S02]  /*04b0*/  @P3 FMUL.FTZ R19, R21, R26 ;  /* 0x0000001a15133220 */ /* 0x000fe40000410000 */
        /* <DEDUP_REMOVED lines=13> */
.L_x_36:
        /* <DEDUP_REMOVED lines=10> */
[----:B------:R-:W-:-:S11]  /*0630*/  HFMA2.MMA R14, -RZ, RZ, 0, 5.9604644775390625e-08 ;  /* 0x00000001ff0e7435 */ /* 0x000fd600000001ff */
.L_x_40:
[----:B------:R-:W-:-:S06]  /*0640*/  IMAD.WIDE R8, R13, 0x8, R2 ;  /* 0x000000080d087825 */ /* 0x000fcc00078e0202 */
[----:B------:R-:W2:Y:S01]  /*0650*/  LDG.E.64 R8, desc[UR6][R8.64] ;  /* 0x0000000608087981 */ /* 0x000ea2000c1e1b00 */
[----:B------:R-:W-:Y:S02]  /*0660*/  LOP3.LUT P0, RZ, R14, 0xff, RZ, 0xc0, !PT ;  /* 0x000000ff0eff7812 */ /* 0x000fe4000780c0ff */
[----:B------:R-:W-:Y:S02]  /*0670*/  SHF.R.S32.HI R7, RZ, 0x1f, R13 ;  /* 0x0000001fff077819 */ /* 0x000fe4000001140d */
[----:B------:R-:W-:-:S04]  /*0680*/  LEA R6, P1, R13, R4, 0x4 ;  /* 0x000000040d067211 */ /* 0x000fc800078220ff */
[----:B------:R-:W-:Y:S01]  /*0690*/  LEA.HI.X R7, R13, R5, R7, 0x4, P1 ;  /* 0x000000050d077211 */ /* 0x000fe200008f2407 */
[----:B0-----:R-:W-:Y:S01]  /*06a0*/  IMAD.IADD R13, R12, 0x1, R13 ;  /* 0x000000010c0d7824 */ /* 0x001fe200078e020d */
[--C-:B--2---:R-:W-:Y:S01]  /*06b0*/  SHF.R.U64 R10, R8, 0x10, R9.reuse ;  /* 0x00000010080a7819 */ /* 0x104fe20000001209 */
[----:B------:R-:W-:Y:S01]  /*06c0*/  HADD2.F32 R14, -RZ, R8.H0_H0 ;  /* 0x20000008ff0e7230 */ /* 0x000fe20000004100 */
[----:B------:R-:W-:Y:S01]  /*06d0*/  SHF.R.U32.HI R11, RZ, 0x10, R9 ;  /* 0x00000010ff0b7819 */ /* 0x000fe20000011609 */
[----:B------:R-:W-:Y:S02]  /*06e0*/  HADD2.F32 R16, -RZ, R9.H0_H0 ;  /* 0x20000009ff107230 */ /* 0x000fe40000004100 */
[----:B------:R-:W-:Y:S02]  /*06f0*/  HADD2.F32 R15, -RZ, R10.H0_H0 ;  /* 0x2000000aff0f7230 */ /* 0x000fe40000004100 */
[----:B------:R-:W-:Y:S01]  /*0700*/  FMUL.FTZ R8, R14, UR4 ;  /* 0x000000040e087c20 */ /* 0x000fe20008410000 */
[----:B------:R-:W-:-:S02]  /*0710*/  HADD2.F32 R17, -RZ, R11.H0_H0 ;  /* 0x2000000bff117230 */ /* 0x000fc40000004100 */
[----:B------:R-:W-:Y:S01]  /*0720*/  FMUL.FTZ R10, R16, UR4 ;  /* 0x00000004100a7c20 */ /* 0x000fe20008410000 */
[----:B------:R-:W-:Y:S01]  /*0730*/  FSETP.LT.AND P0, PT, |R14|, +INF , P0 ;  /* 0x7f8000000e00780b */ /* 0x000fe20000701200 */
[----:B------:R-:W-:Y:S01]  /*0740*/  FMUL.FTZ R9, R15, UR4 ;  /* 0x000000040f097c20 */ /* 0x000fe20008410000 */
[----:B------:R-:W-:Y:S02]  /*0750*/  FMUL.FTZ R11, R17, UR4 ;  /* 0x00000004110b7c20 */ /* 0x000fe40008410000 */
[----:B------:R-:W-:Y:S01]  /*0760*/  FSETP.LT.AND P0, PT, |R15|, +INF , P0 ;  /* 0x7f8000000f00780b */ /* 0x000fe20000701200 */
[----:B------:R-:W-:Y:S02]  /*0770*/  IMAD.SHL.U32 R15, R13, 0x4, RZ ;  /* 0x000000040d0f7824 */ /* 0x000fe400078e00ff */
[----:B------:R1:W-:Y:S01]  /*0780*/  STG.E.128 desc[UR6][R6.64], R8 ;  /* 0x0000000806007986 */ /* 0x0003e2000c101d06 */
[----:B------:R-:W-:Y:S02]  /*0790*/  FSETP.LT.AND P0, PT, |R16|, +INF , P0 ;  /* 0x7f8000001000780b */ /* 0x000fe40000701200 */
[----:B------:R-:W-:-:S02]  /*07a0*/  ISETP.GE.AND P1, PT, R15, UR5, PT ;  /* 0x000000050f007c0c */ /* 0x000fc4000bf26270 */
[----:B------:R-:W-:Y:S02]  /*07b0*/  ISETP.LT.AND P2, PT, R15, R0, PT ;  /* 0x000000000f00720c */ /* 0x000fe40003f41270 */
[----:B------:R-:W-:-:S04]  /*07c0*/  FSETP.LT.AND P0, PT, |R17|, +INF , P0 ;  /* 0x7f8000001100780b */ /* 0x000fc80000701200 */
[----:B------:R-:W-:-:S07]  /*07d0*/  SEL R14, RZ, 0x1, !P0 ;  /* 0x00000001ff0e7807 */ /* 0x000fce0004000000 */
[----:B-1----:R-:W-:Y:S05]  /*07e0*/  @!P1 BRA P2, `(.L_x_40) ;  /* 0xfffffffc00949947 */ /* 0x002fea000103ffff */
.L_x_39:
[----:B------:R-:W-:Y:S05]  /*07f0*/  BSYNC B0 ;  /* 0x0000000000007941 */ /* 0x000fea0003800000 */
.L_x_37:
[----:B------:R-:W-:-:S04]  /*0800*/  PRMT R0, R14, 0x9910, RZ ;  /* 0x000099100e007816 */ /* 0x000fc800000000ff */
[----:B------:R-:W-:-:S13]  /*0810*/  ISETP.NE.AND P0, PT, R0, RZ, PT ;  /* 0x000000ff0000720c */ /* 0x000fda0003f05270 */
[----:B------:R-:W-:Y:S05]  /*0820*/  @P0 EXIT ;  /* 0x000000000000094d */ /* 0x000fea0003800000 */
[----:B------:R-:W0:Y:S01]  /*0830*/  LDC.64 R2, c[0x0][0x218] ;  /* 0x00008600ff027b82 */ /* 0x000e220000000a00 */
[----:B------:R-:W-:-:S05]  /*0840*/  IMAD.MOV.U32 R5, RZ, RZ, 0x1 ;  /* 0x00000001ff057424 */ /* 0x000fca00078e00ff */
[----:B0-----:R-:W-:Y:S01]  /*0850*/  STG.E.STRONG.SYS desc[UR6][R2.64], R5 ;  /* 0x0000000502007986 */ /* 0x001fe2000c115906 */
[----:B------:R-:W-:Y:S05]  /*0860*/  EXIT ;  /* 0x000000000000794d */ /* 0x000fea0003800000 */
.L_x_41:
        /* <DEDUP_REMOVED lines=9> */
.L_x_68:


//--------------------- .text._Z25multi_tensor_apply_kernelI18TensorListMetadataILi2EE12ScaleFunctorIfN3c108BFloat16EEJfEEvlPViT_T0_DpT1_ --------------------------
	.section	.text._Z25multi_tensor_apply_kernelI18TensorListMetadataILi2EE12ScaleFunctorIfN3c108BFloat16EEJfEEvlPViT_T0_DpT1_,"ax",@progbits
	.align	128
        .global         _Z25multi_tensor_apply_kernelI18TensorListMetadataILi2EE12ScaleFunctorIfN3c108BFloat16EEJfEEvlPViT_T0_DpT1_
        .type           _Z25multi_tensor_apply_kernelI18TensorListMetadataILi2EE12ScaleFunctorIfN3c108BFloat16EEJfEEvlPViT_T0_DpT1_,@function
        .size           _Z25multi_tensor_apply_kernelI18TensorListMetadataILi2EE12ScaleFunctorIfN3c108BFloat16EEJfEEvlPViT_T0_DpT1_,(.L_x_69 - _Z25multi_tensor_apply_kernelI18TensorListMetadataILi2EE12ScaleFunctorIfN3c108BFloat16EEJfEEvlPViT_T0_DpT1_)
        .other          _Z25multi_tensor_apply_kernelI18TensorListMetadataILi2EE12ScaleFunctorIfN3c108BFloat16EEJfEEvlPViT_T0_DpT1_,@"STO_CUDA_ENTRY STV_DEFAULT"
_Z25multi_tensor_apply_kernelI18TensorListMetadataILi2EE12ScaleFunctorIfN3c108BFloat16EEJfEEvlPViT_T0_DpT1_:
.text._Z25multi_tensor_apply_kernelI18TensorListMetadataILi2EE12ScaleFunctorIfN3c108BFloat16EEJfEEvlPViT_T0_DpT1_:
        /* <DEDUP_REMOVED lines=24> */
.L_x_42:
        /* <DEDUP_REMOVED lines=10> */
.L_x_45:
[----:B0-----:R-:W-:Y:S01]  /*0220*/  VIADD R25, R20, UR4 ;  /* 0x0000000414197c36 */ /* 0x001fe20008000000 */
[----:B------:R-:W-:Y:S01]  /*0230*/  CS2R R16, SRZ ;  /* 0x0000000000107805 */ /* 0x000fe2000001ff00 */
[----:B------:R-:W-:Y:S02]  /*0240*/  IMAD.MOV.U32 R22, RZ, RZ, RZ ;  /* 0x000000ffff167224 */ /* 0x000fe400078e00ff */
[C---:B------:R-:W-:Y:S01]  /*0250*/  VIADD R23, R25.reuse, UR5 ;  /* 0x0000000519177c36 */ /* 0x040fe20008000000 */
[----:B-1----:R-:W-:Y:S01]  /*0260*/  ISETP.GE.AND P0, PT, R25, R14, PT ;  /* 0x0000000e1900720c */ /* 0x002fe20003f06270 */
[----:B------:R-:W-:Y:S02]  /*0270*/  IMAD.MOV.U32 R15, RZ, RZ, RZ ;  /* 0x000000ffff0f7224 */ /* 0x000fe400078e00ff */
[----:B------:R-:W-:Y:S01]  /*0280*/  VIADD R21, R23, UR5 ;  /* 0x0000000517157c36 */ /* 0x000fe20008000000 */
[----:B------:R-:W-:Y:S02]  /*0290*/  ISETP.LT.AND P0, PT, R25, R0, !P0 ;  /* 0x000000001900720c */ /* 0x000fe40004701270 */
[-C--:B------:R-:W-:Y:S01]  /*02a0*/  ISETP.GE.AND P1, PT, R23, R14.reuse, PT ;  /* 0x0000000e1700720c */ /* 0x080fe20003f26270 */
[C---:B------:R-:W-:Y:S01]  /*02b0*/  VIADD R19, R21.reuse, UR5 ;  /* 0x0000000515137c36 */ /* 0x040fe20008000000 */
[----:B------:R-:W-:-:S02]  /*02c0*/  ISETP.GE.AND P2, PT, R21, R14, PT ;  /* 0x0000000e1500720c */ /* 0x000fc40003f46270 */
[----:B------:R-:W-:Y:S02]  /*02d0*/  ISETP.LT.AND P1, PT, R23, R0, !P1 ;  /* 0x000000001700720c */ /* 0x000fe40004f21270 */
[----:B------:R-:W-:Y:S02]  /*02e0*/  ISETP.GE.AND P3, PT, R19, R14, PT ;  /* 0x0000000e1300720c */ /* 0x000fe40003f66270 */
[-C--:B------:R-:W-:Y:S02]  /*02f0*/  ISETP.LT.AND P2, PT, R21, R0.reuse, !P2 ;  /* 0x000000001500720c */ /* 0x080fe40005741270 */
[----:B------:R-:W-:Y:S01]  /*0300*/  ISETP.LT.AND P3, PT, R19, R0, !P3 ;  /* 0x000000001300720c */ /* 0x000fe20005f61270 */
[----:B------:R-:W-:-:S05]  /*0310*/  @P0 IMAD.WIDE R6, R25, 0x4, R2 ;  /* 0x0000000419060825 */ /* 0x000fca00078e0202 */
[----:B------:R-:W2:Y:S01]  /*0320*/  @P0 LDG.E R22, desc[UR6][R6.64] ;  /* 0x0000000606160981 */ /* 0x000ea2000c1e1900 */
[----:B------:R-:W-:-:S04]  /*0330*/  @P1 IMAD.WIDE R8, R23, 0x4, R2 ;  /* 0x0000000417081825 */ /* 0x000fc800078e0202 */
[--C-:B------:R-:W-:Y:S01]  /*0340*/  @P2 IMAD.WIDE R10, R21, 0x4, R2.reuse ;  /* 0x00000004150a2825 */ /* 0x100fe200078e0202 */
[----:B------:R0:W3:Y:S03]  /*0350*/  @P1 LDG.E R17, desc[UR6][R8.64] ;  /* 0x0000000608111981 */ /* 0x0000e6000c1e1900 */
[----:B------:R-:W-:Y:S01]  /*0360*/  @P3 IMAD.WIDE R12, R19, 0x4, R2 ;  /* 0x00000004130c3825 */ /* 0x000fe200078e0202 */
[----:B------:R-:W4:Y:S04]  /*0370*/  @P2 LDG.E R16, desc[UR6][R10.64] ;  /* 0x000000060a102981 */ /* 0x000f28000c1e1900 */
[----:B------:R1:W5:Y:S01]  /*0380*/  @P3 LDG.E R15, desc[UR6][R12.64] ;  /* 0x000000060c0f3981 */ /* 0x000362000c1e1900 */
[----:B------:R-:W-:Y:S01]  /*0390*/  LOP3.LUT P4, RZ, R18, 0xff, RZ, 0xc0, !PT ;  /* 0x000000ff12ff7812 */ /* 0x000fe2000788c0ff */
[----:B0-----:R-:W-:-:S04]  /*03a0*/  @P0 IMAD.WIDE R8, R25, 0x2, R4 ;  /* 0x0000000219080825 */ /* 0x001fc800078e0204 */
[----:B------:R-:W-:-:S04]  /*03b0*/  @P1 IMAD.WIDE R6, R23, 0x2, R4 ;  /* 0x0000000217061825 */ /* 0x000fc800078e0204 */
[----:B-1----:R-:W-:-:S04]  /*03c0*/  @P3 IMAD.WIDE R12, R19, 0x2, R4 ;  /* 0x00000002130c3825 */ /* 0x002fc800078e0204 */
[----:B------:R-:W-:Y:S01]  /*03d0*/  @P2 IMAD.WIDE R10, R21, 0x2, R4 ;  /* 0x00000002150a2825 */ /* 0x000fe200078e0204 */
[----:B------:R-:W-:-:S03]  /*03e0*/  ULEA UR4, UR5, UR4, 0x2 ;  /* 0x0000000405047291 */ /* 0x000fc6000f8e103f */
[----:B--2---:R-:W-:-:S05]  /*03f0*/  FMUL.FTZ R24, R22, UR8 ;  /* 0x0000000816187c20 */ /* 0x004fca0008410000 */
[----:B------:R-:W-:Y:S01]  /*0400*/  F2FP.BF16.F32.PACK_AB R18, RZ, R24 ;  /* 0x00000018ff12723e */ /* 0x000fe200000010ff */
[----:B---3--:R-:W-:Y:S01]  /*0410*/  FMUL.FTZ R26, R17, UR8 ;  /* 0x00000008111a7c20 */ /* 0x008fe20008410000 */
[----:B----4-:R-:W-:Y:S02]  /*0420*/  FMUL.FTZ R27, R16, UR8 ;  /* 0x00000008101b7c20 */ /* 0x010fe40008410000 */
[----:B------:R-:W-:Y:S01]  /*0430*/  PRMT R19, R18, 0x7610, R19 ;  /* 0x0000761012137816 */ /* 0x000fe20000000013 */
[----:B-----5:R-:W-:Y:S01]  /*0440*/  FMUL.FTZ R28, R15, UR8 ;  /* 0x000000080f1c7c20 */ /* 0x020fe20008410000 */
[----:B------:R-:W-:Y:S02]  /*0450*/  F2FP.BF16.F32.PACK_AB R24, RZ, R26 ;  /* 0x0000001aff18723e */ /* 0x000fe400000010ff */
[----:B------:R-:W-:Y:S02]  /*0460*/  F2FP.BF16.F32.PACK_AB R26, RZ, R27 ;  /* 0x0000001bff1a723e */ /* 0x000fe400000010ff */
[----:B------:R-:W-:Y:S01]  /*0470*/  F2FP.BF16.F32.PACK_AB R27, RZ, R28 ;  /* 0x0000001cff1b723e */ /* 0x000fe200000010ff */
[----:B------:R2:W-:Y:S04]  /*0480*/  @P0 STG.E.U16 desc[UR6][R8.64], R19 ;  /* 0x0000001308000986 */ /* 0x0005e8000c101506 */
[----:B------:R2:W-:Y:S04]  /*0490*/  @P1 STG.E.U16 desc[UR6][R6.64], R24 ;  /* 0x0000001806001986 */ /* 0x0005e8000c101506 */
[----:B------:R2:W-:Y:S04]  /*04a0*/  @P2 STG.E.U16 desc[UR6][R10.64], R26 ;  /* 0x0000001a0a002986 */ /* 0x0005e8000c101506 */
[----:B------:R2:W-:Y:S01]  /*04b0*/  @P3 STG.E.U16 desc[UR6][R12.64], R27 ;  /* 0x0000001b0c003986 */ /* 0x0005e2000c101506 */
[----:B------:R-:W-:-:S02]  /*04c0*/  FSETP.LT.AND P4, PT, |R22|, +INF , P4 ;  /* 0x7f8000001600780b */ /* 0x000fc40002781200 */
[----:B------:R-:W-:Y:S02]  /*04d0*/  ISETP.LE.AND P1, PT, R14, UR4, PT ;  /* 0x000000040e007c0c */ /* 0x000fe4000bf23270 */
[----:B------:R-:W-:Y:S02]  /*04e0*/  ISETP.GT.AND P2, PT, R0, UR4, PT ;  /* 0x0000000400007c0c */ /* 0x000fe4000bf44270 */
[----:B------:R-:W-:-:S04]  /*04f0*/  FSETP.LT.AND P0, PT, |R17|, +INF , P4 ;  /* 0x7f8000001100780b */ /* 0x000fc80002701200 */
[----:B------:R-:W-:-:S04]  /*0500*/  FSETP.LT.AND P0, PT, |R16|, +INF , P0 ;  /* 0x7f8000001000780b */ /* 0x000fc80000701200 */
[----:B------:R-:W-:-:S04]  /*0510*/  FSETP.LT.AND P0, PT, |R15|, +INF , P0 ;  /* 0x7f8000000f00780b */ /* 0x000fc80000701200 */
[----:B------:R-:W-:Y:S01]  /*0520*/  SEL R18, RZ, 0x1, !P0 ;  /* 0x00000001ff127807 */ /* 0x000fe20004000000 */
[----:B--2---:R-:W-:Y:S08]  /*0530*/  @!P1 BRA P2, `(.L_x_45) ;  /* 0xfffffffc00389947 */ /* 0x004ff0000103ffff */
[----:B------:R-:W-:Y:S05]  /*0540*/  BRA `(.L_x_44) ;  /* 0x0000000000a87947 */ /* 0x000fea0003800000 */
.L_x_43:
        /* <DEDUP_REMOVED lines=12> */
.L_x_47:
[----:B------:R-:W-:-:S06]  /*0610*/  IMAD.WIDE R8, R7, 0x10, R2 ;  /* 0x0000001007087825 */ /* 0x000fcc00078e0202 */
[----:B------:R-:W2:Y:S01]  /*0620*/  LDG.E.128 R8, desc[UR6][R8.64] ;  /* 0x0000000608087981 */ /* 0x000ea2000c1e1d00 */
[----:B------:R-:W-:Y:S02]  /*0630*/  SHF.R.S32.HI R21, RZ, 0x1f, R7 ;  /* 0x0000001fff157819 */ /* 0x000fe40000011407 */
[----:B------:R-:W-:Y:S02]  /*0640*/  LEA R12, P1, R7, R4, 0x3 ;  /* 0x00000004070c7211 */ /* 0x000fe400078218ff */
[----:B------:R-:W-:Y:S01]  /*0650*/  LOP3.LUT P0, RZ, R18, 0xff, RZ, 0xc0, !PT ;  /* 0x000000ff12ff7812 */ /* 0x000fe2000780c0ff */
[----:B--2---:R-:W-:Y:S01]  /*0660*/  FMUL.FTZ R17, R9, UR4 ;  /* 0x0000000409117c20 */ /* 0x004fe20008410000 */
[----:B------:R-:W-:Y:S01]  /*0670*/  FMUL.FTZ R20, R11, UR4 ;  /* 0x000000040b147c20 */ /* 0x000fe20008410000 */
[----:B------:R-:W-:Y:S01]  /*0680*/  FMUL.FTZ R19, R10, UR4 ;  /* 0x000000040a137c20 */ /* 0x000fe20008410000 */
[C---:B------:R-:W-:Y:S01]  /*0690*/  FMUL.FTZ R16, R8.reuse, UR4 ;  /* 0x0000000408107c20 */ /* 0x040fe20008410000 */
[----:B------:R-:W1:Y:S01]  /*06a0*/  F2F.BF16.F32 R14, R17 ;  /* 0x00000011000e7304 */ /* 0x000e620000202000 */
[----:B------:R-:W-:-:S04]  /*06b0*/  FSETP.LT.AND P0, PT, |R8|, +INF , P0 ;  /* 0x7f8000000800780b */ /* 0x000fc80000701200 */
[----:B------:R-:W-:-:S03]  /*06c0*/  FSETP.LT.AND P0, PT, |R9|, +INF , P0 ;  /* 0x7f8000000900780b */ /* 0x000fc60000701200 */
[----:B------:R-:W2:Y:S01]  /*06d0*/  F2F.BF16.F32 R13, R20 ;  /* 0x00000014000d7304 */ /* 0x000ea20000202000 */
[----:B------:R-:W-:-:S04]  /*06e0*/  FSETP.LT.AND P0, PT, |R10|, +INF , P0 ;  /* 0x7f8000000a00780b */ /* 0x000fc80000701200 */
[----:B------:R-:W-:Y:S01]  /*06f0*/  FSETP.LT.AND P0, PT, |R11|, +INF , P0 ;  /* 0x7f8000000b00780b */ /* 0x000fe20000701200 */
[----:B-1----:R-:W-:Y:S02]  /*0700*/  IMAD.WIDE.U32 R14, R14, 0x10000, RZ ;  /* 0x000100000e0e7825 */ /* 0x002fe400078e00ff */
[----:B------:R-:W1:Y:S01]  /*0710*/  F2F.BF16.F32 R19, R19 ;  /* 0x0000001300137304 */ /* 0x000e620000202000 */
[----:B------:R-:W-:Y:S01]  /*0720*/  SEL R18, RZ, 0x1, !P0 ;  /* 0x00000001ff127807 */ /* 0x000fe20004000000 */
[----:B--2---:R-:W-:-:S06]  /*0730*/  IMAD.U32 R13, R13, 0x10000, RZ ;  /* 0x000100000d0d7824 */ /* 0x004fcc00078e00ff */
[----:B------:R-:W2:Y:S01]  /*0740*/  F2F.BF16.F32 R23, R16 ;  /* 0x0000001000177304 */ /* 0x000ea20000202000 */
[----:B-1----:R-:W-:Y:S02]  /*0750*/  LOP3.LUT R15, R15, R13, R19, 0xfe, !PT ;  /* 0x0000000d0f0f7212 */ /* 0x002fe400078efe13 */
[----:B------:R-:W-:Y:S01]  /*0760*/  LEA.HI.X R13, R7, R5, R21, 0x3, P1 ;  /* 0x00000005070d7211 */ /* 0x000fe200008f1c15 */
[----:B0-----:R-:W-:-:S04]  /*0770*/  IMAD.IADD R7, R6, 0x1, R7 ;  /* 0x0000000106077824 */ /* 0x001fc800078e0207 */
[----:B------:R-:W-:Y:S01]  /*0780*/  IMAD.SHL.U32 R9, R7, 0x4, RZ ;  /* 0x0000000407097824 */ /* 0x000fe200078e00ff */
[----:B--2---:R-:W-:-:S04]  /*0790*/  LOP3.LUT R14, R14, R23, RZ, 0xfc, !PT ;  /* 0x000000170e0e7212 */ /* 0x004fc800078efcff */
[C---:B------:R-:W-:Y:S01]  /*07a0*/  ISETP.GE.AND P1, PT, R9.reuse, UR5, PT ;  /* 0x0000000509007c0c */ /* 0x040fe2000bf26270 */
[----:B------:R1:W-:Y:S01]  /*07b0*/  STG.E.64 desc[UR6][R12.64], R14 ;  /* 0x0000000e0c007986 */ /* 0x0003e2000c101b06 */
[----:B------:R-:W-:-:S13]  /*07c0*/  ISETP.LT.AND P2, PT, R9, R0, PT ;  /* 0x000000000900720c */ /* 0x000fda0003f41270 */
[----:B-1----:R-:W-:Y:S05]  /*07d0*/  @!P1 BRA P2, `(.L_x_47) ;  /* 0xfffffffc008c9947 */ /* 0x002fea000103ffff */
.L_x_46:
[----:B------:R-:W-:Y:S05]  /*07e0*/  BSYNC B0 ;  /* 0x0000000000007941 */ /* 0x000fea0003800000 */
.L_x_44:
[----:B------:R-:W-:-:S04]  /*07f0*/  PRMT R0, R18, 0x9910, RZ ;  /* 0x0000991012007816 */ /* 0x000fc800000000ff */
[----:B------:R-:W-:-:S13]  /*0800*/  ISETP.NE.AND P0, PT, R0, RZ, PT ;  /* 0x000000ff0000720c */ /* 0x000fda0003f05270 */
[----:B------:R-:W-:Y:S05]  /*0810*/  @P0 EXIT ;  /* 0x000000000000094d */ /* 0x000fea0003800000 */
[----:B------:R-:W0:Y:S01]  /*0820*/  LDC.64 R2, c[0x0][0x218] ;  /* 0x00008600ff027b82 */ /* 0x000e220000000a00 */
[----:B------:R-:W-:-:S05]  /*0830*/  IMAD.MOV.U32 R5, RZ, RZ, 0x1 ;  /* 0x00000001ff057424 */ /* 0x000fca00078e00ff */
[----:B0-----:R-:W-:Y:S01]  /*0840*/  STG.E.STRONG.SYS desc[UR6][R2.64], R5 ;  /* 0x0000000502007986 */ /* 0x001fe2000c115906 */
[----:B------:R-:W-:Y:S05]  /*0850*/  EXIT ;  /* 0x000000000000794d */ /* 0x000fea0003800000 */
.L_x_48:
        /* <DEDUP_REMOVED lines=10> */
.L_x_69:


//--------------------- .text._Z25multi_tensor_apply_kernelI18TensorListMetadataILi2EE12ScaleFunctorIfN3c104HalfEEJfEEvlPViT_T0_DpT1_ --------------------------
	.section	.text._Z25multi_tensor_apply_kernelI18TensorListMetadataILi2EE12ScaleFunctorIfN3c104HalfEEJfEEvlPViT_T0_DpT1_,"ax",@progbits
	.align	128
        .global         _Z25multi_tensor_apply_kernelI18TensorListMetadataILi2EE12ScaleFunctorIfN3c104HalfEEJfEEvlPViT_T0_DpT1_
        .type           _Z25multi_tensor_apply_kernelI18TensorListMetadataILi2EE12ScaleFunctorIfN3c104HalfEEJfEEvlPViT_T0_DpT1_,@function
        .size           _Z25multi_tensor_apply_kernelI18TensorListMetadataILi2EE12ScaleFunctorIfN3c104HalfEEJfEEvlPViT_T0_DpT1_,(.L_x_70 - _Z25multi_tensor_apply_kernelI18TensorListMetadataILi2EE12ScaleFunctorIfN3c104HalfEEJfEEvlPViT_T0_DpT1_)
        .other          _Z25multi_tensor_apply_kernelI18TensorListMetadataILi2EE12ScaleFunctorIfN3c104HalfEEJfEEvlPViT_T0_DpT1_,@"STO_CUDA_ENTRY STV_DEFAULT"
_Z25multi_tensor_apply_kernelI18TensorListMetadataILi2EE12ScaleFunctorIfN3c104HalfEEJfEEvlPViT_T0_DpT1_:
.text._Z25multi_tensor_apply_kernelI18TensorListMetadataILi2EE12ScaleFunctorIfN3c104HalfEEJfEEvlPViT_T0_DpT1_:
        /* <DEDUP_REMOVED lines=24> */
.L_x_49:
        /* <DEDUP_REMOVED lines=10> */
.L_x_52:
        /* <DEDUP_REMOVED lines=30> */
[----:B------:R-:W-:Y:S01]  /*0400*/  F2FP.F16.F32.PACK_AB R18, RZ, R24 ;  /* 0x00000018ff12723e */ /* 0x000fe200000000ff */
[----:B---3--:R-:W-:Y:S01]  /*0410*/  FMUL.FTZ R26, R17, UR8 ;  /* 0x00000008111a7c20 */ /* 0x008fe20008410000 */
[----:B----4-:R-:W-:Y:S02]  /*0420*/  FMUL.FTZ R27, R16, UR8 ;  /* 0x00000008101b7c20 */ /* 0x010fe40008410000 */
[----:B------:R-:W-:Y:S01]  /*0430*/  PRMT R19, R18, 0x7610, R19 ;  /* 0x0000761012137816 */ /* 0x000fe20000000013 */
[----:B-----5:R-:W-:Y:S01]  /*0440*/  FMUL.FTZ R28, R15, UR8 ;  /* 0x000000080f1c7c20 */ /* 0x020fe20008410000 */
[----:B------:R-:W-:Y:S02]  /*0450*/  F2FP.F16.F32.PACK_AB R24, RZ, R26 ;  /* 0x0000001aff18723e */ /* 0x000fe400000000ff */
[----:B------:R-:W-:Y:S02]  /*0460*/  F2FP.F16.F32.PACK_AB R26, RZ, R27 ;  /* 0x0000001bff1a723e */ /* 0x000fe400000000ff */
[----:B------:R-:W-:Y:S01]  /*0470*/  F2FP.F16.F32.PACK_AB R27, RZ, R28 ;  /* 0x0000001cff1b723e */ /* 0x000fe200000000ff */
        /* <DEDUP_REMOVED lines=13> */
.L_x_50:
        /* <DEDUP_REMOVED lines=12> */
.L_x_54:
        /* <DEDUP_REMOVED lines=9> */
[----:B------:R-:W1:Y:S01]  /*06a0*/  F2F.F16.F32 R14, R17 ;  /* 0x00000011000e7304 */ /* 0x000e620000200800 */
[----:B------:R-:W-:-:S04]  /*06b0*/  FSETP.LT.AND P0, PT, |R8|, +INF , P0 ;  /* 0x7f8000000800780b */ /* 0x000fc80000701200 */
[----:B------:R-:W-:-:S03]  /*06c0*/  FSETP.LT.AND P0, PT, |R9|, +INF , P0 ;  /* 0x7f8000000900780b */ /* 0x000fc60000701200 */
[----:B------:R-:W2:Y:S01]  /*06d0*/  F2F.F16.F32 R13, R20 ;  /* 0x00000014000d7304 */ /* 0x000ea20000200800 */
[----:B------:R-:W-:-:S04]  /*06e0*/  FSETP.LT.AND P0, PT, |R10|, +INF , P0 ;  /* 0x7f8000000a00780b */ /* 0x000fc80000701200 */
[----:B------:R-:W-:Y:S01]  /*06f0*/  FSETP.LT.AND P0, PT, |R11|, +INF , P0 ;  /* 0x7f8000000b00780b */ /* 0x000fe20000701200 */
[----:B-1----:R-:W-:Y:S02]  /*0700*/  IMAD.WIDE.U32 R14, R14, 0x10000, RZ ;  /* 0x000100000e0e7825 */ /* 0x002fe400078e00ff */
[----:B------:R-:W1:Y:S01]  /*0710*/  F2F.F16.F32 R19, R19 ;  /* 0x0000001300137304 */ /* 0x000e620000200800 */
[----:B------:R-:W-:Y:S01]  /*0720*/  SEL R18, RZ, 0x1, !P0 ;  /* 0x00000001ff127807 */ /* 0x000fe20004000000 */
[----:B--2---:R-:W-:-:S06]  /*0730*/  IMAD.U32 R13, R13, 0x10000, RZ ;  /* 0x000100000d0d7824 */ /* 0x004fcc00078e00ff */
[----:B------:R-:W2:Y:S01]  /*0740*/  F2F.F16.F32 R23, R16 ;  /* 0x0000001000177304 */ /* 0x000ea20000200800 */
        /* <DEDUP_REMOVED lines=9> */
.L_x_53:
[----:B------:R-:W-:Y:S05]  /*07e0*/  BSYNC B0 ;  /* 0x0000000000007941 */ /* 0x000fea0003800000 */
.L_x_51:
[----:B------:R-:W-:-:S04]  /*07f0*/  PRMT R0, R18, 0x9910, RZ ;  /* 0x0000991012007816 */ /* 0x000fc800000000ff */
[----:B------:R-:W-:-:S13]  /*0800*/  ISETP.NE.AND P0, PT, R0, RZ, PT ;  /* 0x000000ff0000720c */ /* 0x000fda0003f05270 */
[----:B------:R-:W-:Y:S05]  /*0810*/  @P0 EXIT ;  /* 0x000000000000094d */ /* 0x000fea0003800000 */
[----:B------:R-:W0:Y:S01]  /*0820*/  LDC.64 R2, c[0x0][0x218] ;  /* 0x00008600ff027b82 */ /* 0x000e220000000a00 */
[----:B------:R-:W-:-:S05]  /*0830*/  IMAD.MOV.U32 R5, RZ, RZ, 0x1 ;  /* 0x00000001ff057424 */ /* 0x000fca00078e00ff */
[----:B0-----:R-:W-:Y:S01]  /*0840*/  STG.E.STRONG.SYS desc[UR6][R2.64], R5 ;  /* 0x0000000502007986 */ /* 0x001fe2000c115906 */
[----:B------:R-:W-:Y:S05]  /*0850*/  EXIT ;  /* 0x000000000000794d */ /* 0x000fea0003800000 */
.L_x_55:
        /* <DEDUP_REMOVED lines=10> */
.L_x_70:


//--------------------- .text._Z25multi_tensor_apply_kernelI18TensorListMetadataILi2EE12ScaleFunctorIffEJfEEvlPViT_T0_DpT1_ --------------------------
	.section	.text._Z25multi_tensor_apply_kernelI18TensorListMetadataILi2EE12ScaleFunctorIffEJfEEvlPViT_T0_DpT1_,"ax",@progbits
	.align	128
        .global         _Z25multi_tensor_apply_kernelI18TensorListMetadataILi2EE12ScaleFunctorIffEJfEEvlPViT_T0_DpT1_
        .type           _Z25multi_tensor_apply_kernelI18TensorListMetadataILi2EE12ScaleFunctorIffEJfEEvlPViT_T0_DpT1_,@function
        .size           _Z25multi_tensor_apply_kernelI18TensorListMetadataILi2EE12ScaleFunctorIffEJfEEvlPViT_T0_DpT1_,(.L_x_71 - _Z25multi_tensor_apply_kernelI18TensorListMetadataILi2EE12ScaleFunctorIffEJfEEvlPViT_T0_DpT1_)
        .other          _Z25multi_tensor_apply_kernelI18TensorListMetadataILi2EE12ScaleFunctorIffEJfEEvlPViT_T0_DpT1_,@"STO_CUDA_ENTRY STV_DEFAULT"
_Z25multi_tensor_apply_kernelI18TensorListMetadataILi2EE12ScaleFunctorIffEJfEEvlPViT_T0_DpT1_:
.text._Z25multi_tensor_apply_kernelI18TensorListMetadataILi2EE12ScaleFunctorIffEJfEEvlPViT_T0_DpT1_:
        /* <DEDUP_REMOVED lines=25> */
.L_x_56:
        /* <DEDUP_REMOVED lines=9> */
.L_x_59:
[----:B0-----:R-:W-:Y:S01]  /*0220*/  VIADD R21, R24, UR4 ;  /* 0x0000000418157c36 */ /* 0x001fe20008000000 */
[----:B------:R-:W-:Y:S01]  /*0230*/  CS2R R16, SRZ ;  /* 0x0000000000107805 */ /* 0x000fe2000001ff00 */
[----:B------:R-:W-:Y:S02]  /*0240*/  IMAD.MOV.U32 R15, RZ, RZ, RZ ;  /* 0x000000ffff0f7224 */ /* 0x000fe400078e00ff */
[----:B------:R-:W-:Y:S01]  /*0250*/  IMAD.MOV.U32 R18, RZ, RZ, RZ ;  /* 0x000000ffff127224 */ /* 0x000fe200078e00ff */
[C---:B------:R-:W-:Y:S02]  /*0260*/  IADD3 R23, R21.reuse, UR5, RZ ;  /* 0x0000000515177c10 */ /* 0x040fe4000fffe0ff */
[-C--:B-1----:R-:W-:Y:S02]  /*0270*/  ISETP.GE.AND P2, PT, R21, R14.reuse, PT ;  /* 0x0000000e1500720c */ /* 0x082fe40003f46270 */
[C---:B------:R-:W-:Y:S01]  /*0280*/  ISETP.GE.AND P1, PT, R23.reuse, R14, PT ;  /* 0x0000000e1700720c */ /* 0x040fe20003f26270 */
[----:B------:R-:W-:Y:S01]  /*0290*/  VIADD R25, R23, UR5 ;  /* 0x0000000517197c36 */ /* 0x000fe20008000000 */
[----:B------:R-:W-:-:S02]  /*02a0*/  ISETP.LT.AND P2, PT, R21, R0, !P2 ;  /* 0x000000001500720c */ /* 0x000fc40005741270 */
[----:B------:R-:W-:Y:S01]  /*02b0*/  ISETP.LT.AND P1, PT, R23, R0, !P1 ;  /* 0x000000001700720c */ /* 0x000fe20004f21270 */
[C---:B------:R-:W-:Y:S01]  /*02c0*/  VIADD R19, R25.reuse, UR5 ;  /* 0x0000000519137c36 */ /* 0x040fe20008000000 */
[----:B------:R-:W-:-:S04]  /*02d0*/  ISETP.GE.AND P0, PT, R25, R14, PT ;  /* 0x0000000e1900720c */ /* 0x000fc80003f06270 */
[----:B------:R-:W-:Y:S02]  /*02e0*/  ISETP.GE.AND P3, PT, R19, R14, PT ;  /* 0x0000000e1300720c */ /* 0x000fe40003f66270 */
[-C--:B------:R-:W-:Y:S02]  /*02f0*/  ISETP.LT.AND P0, PT, R25, R0.reuse, !P0 ;  /* 0x000000001900720c */ /* 0x080fe40004701270 */
[----:B------:R-:W-:Y:S01]  /*0300*/  ISETP.LT.AND P3, PT, R19, R0, !P3 ;  /* 0x000000001300720c */ /* 0x000fe20005f61270 */
[--C-:B------:R-:W-:Y:S01]  /*0310*/  @P2 IMAD.WIDE R6, R21, 0x4, R2.reuse ;  /* 0x0000000415062825 */ /* 0x100fe200078e0202 */
[----:B------:R-:W0:Y:S03]  /*0320*/  @P2 LDC R28, c[0x0][0xe6c] ;  /* 0x00039b00ff1c2b82 */ /* 0x000e260000000800 */
[--C-:B------:R-:W-:Y:S01]  /*0330*/  @P1 IMAD.WIDE R8, R23, 0x4, R2.reuse ;  /* 0x0000000417081825 */ /* 0x100fe200078e0202 */
[----:B------:R1:W0:Y:S04]  /*0340*/  @P2 LDG.E R15, desc[UR6][R6.64] ;  /* 0x00000006060f2981 */ /* 0x000228000c1e1900 */
[----:B------:R2:W3:Y:S01]  /*0350*/  @P1 LDG.E R16, desc[UR6][R8.64] ;  /* 0x0000000608101981 */ /* 0x0004e2000c1e1900 */
[--C-:B------:R-:W-:Y:S01]  /*0360*/  @P0 IMAD.WIDE R10, R25, 0x4, R2.reuse ;  /* 0x00000004190a0825 */ /* 0x100fe200078e0202 */
[----:B------:R-:W3:Y:S03]  /*0370*/  @P1 LDC R29, c[0x0][0xe6c] ;  /* 0x00039b00ff1d1b82 */ /* 0x000ee60000000800 */
[----:B------:R-:W-:Y:S01]  /*0380*/  @P3 IMAD.WIDE R12, R19, 0x4, R2 ;  /* 0x00000004130c3825 */ /* 0x000fe200078e0202 */
[----:B------:R3:W4:Y:S04]  /*0390*/  @P0 LDG.E R17, desc[UR6][R10.64] ;  /* 0x000000060a110981 */ /* 0x000728000c1e1900 */
[----:B------:R4:W5:Y:S01]  /*03a0*/  @P3 LDG.E R18, desc[UR6][R12.64] ;  /* 0x000000060c123981 */ /* 0x000962000c1e1900 */
[----:B------:R-:W4:Y:S08]  /*03b0*/  @P0 LDC R26, c[0x0][0xe6c] ;  /* 0x00039b00ff1a0b82 */ /* 0x000f300000000800 */
[----:B------:R-:W5:Y:S01]  /*03c0*/  @P3 LDC R27, c[0x0][0xe6c] ;  /* 0x00039b00ff1b3b82 */ /* 0x000f620000000800 */
[----:B------:R-:W-:Y:S01]  /*03d0*/  LOP3.LUT P4, RZ, R20, 0xff, RZ, 0xc0, !PT ;  /* 0x000000ff14ff7812 */ /* 0x000fe2000788c0ff */
[----:B-1----:R-:W-:-:S04]  /*03e0*/  @P0 IMAD.WIDE R6, R25, 0x4, R4 ;  /* 0x0000000419060825 */ /* 0x002fc800078e0204 */
[----:B------:R-:W-:-:S04]  /*03f0*/  @P2 IMAD.WIDE R20, R21, 0x4, R4 ;  /* 0x0000000415142825 */ /* 0x000fc800078e0204 */
[----:B------:R-:W-:-:S04]  /*0400*/  @P1 IMAD.WIDE R22, R23, 0x4, R4 ;  /* 0x0000000417161825 */ /* 0x000fc800078e0204 */
[----:B--2---:R-:W-:Y:S01]  /*0410*/  @P3 IMAD.WIDE R8, R19, 0x4, R4 ;  /* 0x0000000413083825 */ /* 0x004fe200078e0204 */
[----:B------:R-:W-:-:S03]  /*0420*/  ULEA UR4, UR5, UR4, 0x2 ;  /* 0x0000000405047291 */ /* 0x000fc6000f8e103f */
[----:B0-----:R-:W-:Y:S01]  /*0430*/  @P2 FMUL.FTZ R25, R15, R28 ;  /* 0x0000001c0f192220 */ /* 0x001fe20000410000 */
[----:B---3--:R-:W-:-:S04]  /*0440*/  @P1 FMUL.FTZ R11, R16, R29 ;  /* 0x0000001d100b1220 */ /* 0x008fc80000410000 */
[----:B------:R0:W-:Y:S01]  /*0450*/  @P2 STG.E desc[UR6][R20.64], R25 ;  /* 0x0000001914002986 */ /* 0x0001e2000c101906 */
[----:B----4-:R-:W-:-:S03]  /*0460*/  @P0 FMUL.FTZ R13, R17, R26 ;  /* 0x0000001a110d0220 */ /* 0x010fc60000410000 */
[----:B------:R2:W-:Y:S01]  /*0470*/  @P1 STG.E desc[UR6][R22.64], R11 ;  /* 0x0000000b16001986 */ /* 0x0005e2000c101906 */
[----:B-----5:R-:W-:-:S03]  /*0480*/  @P3 FMUL.FTZ R27, R18, R27 ;  /* 0x0000001b121b3220 */ /* 0x020fc60000410000 */
[----:B------:R2:W-:Y:S01]  /*0490*/  @P0 STG.E desc[UR6][R6.64], R13 ;  /* 0x0000000d06000986 */ /* 0x0005e2000c101906 */
[----:B------:R-:W-:-:S03]  /*04a0*/  FSETP.LT.AND P4, PT, |R15|, +INF , P4 ;  /* 0x7f8000000f00780b */ /* 0x000fc60002781200 */
        /* <DEDUP_REMOVED lines=10> */
.L_x_57:
[----:B------:R-:W0:Y:S01]  /*0550*/  S2R R17, SR_TID.X ;  /* 0x0000000000117919 */ /* 0x000e220000002100 */
[----:B------:R-:W-:Y:S01]  /*0560*/  ULDC UR5, c[0x0][0x210] ;  /* 0x0000840000057ab9 */ /* 0x000fe20000000800 */
[----:B------:R-:W-:Y:S01]  /*0570*/  ULDC UR4, c[0x0][0xe6c] ;  /* 0x00039b0000047ab9 */ /* 0x000fe20000000800 */
[----:B------:R-:W-:Y:S01]  /*0580*/  BSSY B0, `(.L_x_58) ;  /* 0x000001d000007945 */ /* 0x000fe20003800000 */
[----:B------:R-:W-:Y:S01]  /*0590*/  HFMA2.MMA R20, -RZ, RZ, 0, 5.9604644775390625e-08 ;  /* 0x00000001ff147435 */ /* 0x000fe200000001ff */
[----:B0-----:R-:W-:-:S05]  /*05a0*/  IMAD.SHL.U32 R7, R17, 0x4, RZ ;  /* 0x0000000411077824 */ /* 0x001fca00078e00ff */
[----:B------:R-:W-:-:S04]  /*05b0*/  ISETP.GE.AND P0, PT, R7, R15, PT ;  /* 0x0000000f0700720c */ /* 0x000fc80003f06270 */
[----:B------:R-:W-:-:S13]  /*05c0*/  ISETP.GE.OR P0, PT, R7, R0, P0 ;  /* 0x000000000700720c */ /* 0x000fda0000706670 */
[----:B------:R-:W-:Y:S05]  /*05d0*/  @P0 BRA `(.L_x_60) ;  /* 0x00000000005c0947 */ /* 0x000fea0003800000 */
[----:B------:R-:W0:Y:S01]  /*05e0*/  LDC R16, c[0x0][RZ] ;  /* 0x00000000ff107b82 */ /* 0x000e220000000800 */
[----:B------:R-:W-:-:S07]  /*05f0*/  IMAD.MOV.U32 R20, RZ, RZ, 0x1 ;  /* 0x00000001ff147424 */ /* 0x000fce00078e00ff */
.L_x_61:
[----:B------:R-:W-:-:S06]  /*0600*/  IMAD.WIDE R8, R17, 0x10, R2 ;  /* 0x0000001011087825 */ /* 0x000fcc00078e0202 */
[----:B------:R-:W2:Y:S01]  /*0610*/  LDG.E.128 R8, desc[UR6][R8.64] ;  /* 0x0000000608087981 */ /* 0x000ea2000c1e1d00 */
[----:B------:R-:W-:Y:S02]  /*0620*/  SHF.R.S32.HI R7, RZ, 0x1f, R17 ;  /* 0x0000001fff077819 */ /* 0x000fe40000011411 */
[C---:B------:R-:W-:Y:S02]  /*0630*/  LEA R6, P1, R17.reuse, R4, 0x4 ;  /* 0x0000000411067211 */ /* 0x040fe400078220ff */
[----:B------:R-:W-:Y:S02]  /*0640*/  LOP3.LUT P0, RZ, R20, 0xff, RZ, 0xc0, !PT ;  /* 0x000000ff14ff7812 */ /* 0x000fe4000780c0ff */
[----:B------:R-:W-:Y:S01]  /*0650*/  LEA.HI.X R7, R17, R5, R7, 0x4, P1 ;  /* 0x0000000511077211 */ /* 0x000fe200008f2407 */
[----:B0-----:R-:W-:Y:S02]  /*0660*/  IMAD.IADD R17, R16, 0x1, R17 ;  /* 0x0000000110117824 */ /* 0x001fe400078e0211 */
[----:B--2---:R-:W-:Y:S01]  /*0670*/  FMUL.FTZ R13, R9, UR4 ;  /* 0x00000004090d7c20 */ /* 0x004fe20008410000 */
[----:B------:R-:W-:Y:S01]  /*0680*/  FMUL.FTZ R12, R8, UR4 ;  /* 0x00000004080c7c20 */ /* 0x000fe20008410000 */
[----:B------:R-:W-:Y:S01]  /*0690*/  FMUL.FTZ R15, R11, UR4 ;  /* 0x000000040b0f7c20 */ /* 0x000fe20008410000 */
[----:B------:R-:W-:Y:S01]  /*06a0*/  FMUL.FTZ R14, R10, UR4 ;  /* 0x000000040a0e7c20 */ /* 0x000fe20008410000 */
[----:B------:R-:W-:-:S04]  /*06b0*/  FSETP.LT.AND P0, PT, |R8|, +INF , P0 ;  /* 0x7f8000000800780b */ /* 0x000fc80000701200 */
[----:B------:R-:W-:Y:S01]  /*06c0*/  FSETP.LT.AND P0, PT, |R9|, +INF , P0 ;  /* 0x7f8000000900780b */ /* 0x000fe20000701200 */
[----:B------:R1:W-:Y:S01]  /*06d0*/  STG.E.128 desc[UR6][R6.64], R12 ;  /* 0x0000000c06007986 */ /* 0x0003e2000c101d06 */
[----:B------:R-:W-:Y:S02]  /*06e0*/  IMAD.SHL.U32 R9, R17, 0x4, RZ ;  /* 0x0000000411097824 */ /* 0x000fe400078e00ff */
[----:B------:R-:W-:-:S03]  /*06f0*/  FSETP.LT.AND P0, PT, |R10|, +INF , P0 ;  /* 0x7f8000000a00780b */ /* 0x000fc60000701200 */
[C---:B------:R-:W-:Y:S02]  /*0700*/  ISETP.GE.AND P1, PT, R9.reuse, UR5, PT ;  /* 0x0000000509007c0c */ /* 0x040fe4000bf26270 */
[----:B------:R-:W-:Y:S02]  /*0710*/  ISETP.LT.AND P2, PT, R9, R0, PT ;  /* 0x000000000900720c */ /* 0x000fe40003f41270 */
[----:B------:R-:W-:-:S04]  /*0720*/  FSETP.LT.AND P0, PT, |R11|, +INF , P0 ;  /* 0x7f8000000b00780b */ /* 0x000fc80000701200 */
[----:B------:R-:W-:-:S07]  /*0730*/  SEL R20, RZ, 0x1, !P0 ;  /* 0x00000001ff147807 */ /* 0x000fce0004000000 */
[----:B-1----:R-:W-:Y:S05]  /*0740*/  @!P1 BRA P2, `(.L_x_61) ;  /* 0xfffffffc00ac9947 */ /* 0x002fea000103ffff */
.L_x_60:
[----:B------:R-:W-:Y:S05]  /*0750*/  BSYNC B0 ;  /* 0x0000000000007941 */ /* 0x000fea0003800000 */
.L_x_58:
[----:B------:R-:W-:-:S04]  /*0760*/  PRMT R0, R20, 0x9910, RZ ;  /* 0x0000991014007816 */ /* 0x000fc800000000ff */
[----:B------:R-:W-:-:S13]  /*0770*/  ISETP.NE.AND P0, PT, R0, RZ, PT ;  /* 0x000000ff0000720c */ /* 0x000fda0003f05270 */
[----:B------:R-:W-:Y:S05]  /*0780*/  @P0 EXIT ;  /* 0x000000000000094d */ /* 0x000fea0003800000 */
[----:B------:R-:W0:Y:S01]  /*0790*/  LDC.64 R2, c[0x0][0x218] ;  /* 0x00008600ff027b82 */ /* 0x000e220000000a00 */
[----:B------:R-:W-:-:S05]  /*07a0*/  IMAD.MOV.U32 R5, RZ, RZ, 0x1 ;  /* 0x00000001ff057424 */ /* 0x000fca00078e00ff */
[----:B0-----:R-:W-:Y:S01]  /*07b0*/  STG.E.STRONG.SYS desc[UR6][R2.64], R5 ;  /* 0x0000000502007986 */ /* 0x001fe2000c115906 */
[----:B------:R-:W-:Y:S05]  /*07c0*/  EXIT ;  /* 0x000000000000794d */ /* 0x000fea0003800000 */
.L_x_62:
        /* <DEDUP_REMOVED lines=11> */
.L_x_71:


//--------------------- .nv.shared.reserved.0     --------------------------
	.section	.nv.shared.reserved.0,"aw",@nobits
	.weak		__nv_reservedSMEM_offset_0_alias
	.size		__nv_reservedSMEM_offset_0_alias, 0, 0
	.other		__nv_reservedSMEM_offset_0_alias,@"STO_CUDA_RESERVED_SHARED STV_DEFAULT"
__nv_reservedSMEM_offset_0_alias:
	.zero		0


//--------------------- .nv.global                --------------------------
	.section	.nv.global,"aw",@nobits
.nv.global:
	.type		_ZN59_INTERNAL_c2a56a9e_28_multi_tensor_scale_kernel_cu_5a3e5c444cuda3std3__48in_placeE,@object
	.size		_ZN59_INTERNAL_c2a56a9e_28_multi_tensor_scale_kernel_cu_5a3e5c444cuda3std3__48in_placeE,(_ZN59_INTERNAL_c2a56a9e_28_multi_tensor_scale_kernel_cu_5a3e5c444cuda3std6ranges3__45__cpo8distanceE - _ZN59_INTERNAL_c2a56a9e_28_multi_tensor_scale_kernel_cu_5a3e5c444cuda3std3__48in_placeE)
_ZN59_INTERNAL_c2a56a9e_28_multi_tensor_scale_kernel_cu_5a3e5c444cuda3std3__48in_placeE:
	.zero		1
	.type		_ZN59_INTERNAL_c2a56a9e_28_multi_tensor_scale_kernel_cu_5a3e5c444cuda3std6ranges3__45__cpo8distanceE,@object
	.size		_ZN59_INTERNAL_c2a56a9e_28_multi_tensor_scale_kernel_cu_5a3e5c444cuda3std6ranges3__45__cpo8distanceE,(_ZN59_INTERNAL_c2a56a9e_28_multi_tensor_scale_kernel_cu_5a3e5c444cuda3std3__45__cpo6cbeginE - _ZN59_INTERNAL_c2a56a9e_28_multi_tensor_scale_kernel_cu_5a3e5c444cuda3std6ranges3__45__cpo8distanceE)
_ZN59_INTERNAL_c2a56a9e_28_multi_tensor_scale_kernel_cu_5a3e5c444cuda3std6ranges3__45__cpo8distanceE:
	.zero		1
	.type		_ZN59_INTERNAL_c2a56a9e_28_multi_tensor_scale_kernel_cu_5a3e5c444cuda3std3__45__cpo6cbeginE,@object
	.size		_ZN59_INTERNAL_c2a56a9e_28_multi_tensor_scale_kernel_cu_5a3e5c444cuda3std3__45__cpo6cbeginE,(_ZN59_INTERNAL_c2a56a9e_28_multi_tensor_scale_kernel_cu_5a3e5c444cuda3std6ranges3__45__cpo7advanceE - _ZN59_INTERNAL_c2a56a9e_28_multi_tensor_scale_kernel_cu_5a3e5c444cuda3std3__45__cpo6cbeginE)
_ZN59_INTERNAL_c2a56a9e_28_multi_tensor_scale_kernel_cu_5a3e5c444cuda3std3__45__cpo6cbeginE:
	.zero		1
	.type		_ZN59_INTERNAL_c2a56a9e_28_multi_tensor_scale_kernel_cu_5a3e5c444cuda3std6ranges3__45__cpo7advanceE,@object
	.size		_ZN59_INTERNAL_c2a56a9e_28_multi_tensor_scale_kernel_cu_5a3e5c444cuda3std6ranges3__45__cpo7advanceE,(_ZN59_INTERNAL_c2a56a9e_28_multi_tensor_scale_kernel_cu_5a3e5c444cuda3std3__45__cpo7crbeginE - _ZN59_INTERNAL_c2a56a9e_28_multi_tensor_scale_kernel_cu_5a3e5c444cuda3std6ranges3__45__cpo7advanceE)
_ZN59_INTERNAL_c2a56a9e_28_multi_tensor_scale_kernel_cu_5a3e5c444cuda3std6ranges3__45__cpo7advanceE:
	.zero		1
	.type		_ZN59_INTERNAL_c2a56a9e_28_multi_tensor_scale_kernel_cu_5a3e5c444cuda3std3__45__cpo7crbeginE,@object
	.size		_ZN59_INTERNAL_c2a56a9e_28_multi_tensor_scale_kernel_cu_5a3e5c444cuda3std3__45__cpo7crbeginE,(_ZN59_INTERNAL_c2a56a9e_28_multi_tensor_scale_kernel_cu_5a3e5c444cuda3std6ranges3__45__cpo4dataE - _ZN59_INTERNAL_c2a56a9e_28_multi_tensor_scale_kernel_cu_5a3e5c444cuda3std3__45__cpo7crbeginE)
_ZN59_INTERNAL_c2a56a9e_28_multi_tensor_scale_kernel_cu_5a3e5c444cuda3std3__45__cpo7crbeginE:
	.zero		1
	.type		_ZN59_INTERNAL_c2a56a9e_28_multi_tensor_scale_kernel_cu_5a3e5c444cuda3std6ranges3__45__cpo4dataE,@object
	.size		_ZN59_INTERNAL_c2a56a9e_28_multi_tensor_scale_kernel_cu_5a3e5c444cuda3std6ranges3__45__cpo4dataE,(_ZN59_INTERNAL_c2a56a9e_28_multi_tensor_scale_kernel_cu_5a3e5c444cuda3std6ranges3__45__cpo5beginE - _ZN59_INTERNAL_c2a56a9e_28_multi_tensor_scale_kernel_cu_5a3e5c444cuda3std6ranges3__45__cpo4dataE)
_ZN59_INTERNAL_c2a56a9e_28_multi_tensor_scale_kernel_cu_5a3e5c444cuda3std6ranges3__45__cpo4dataE:
	.zero		1
	.type		_ZN59_INTERNAL_c2a56a9e_28_multi_tensor_scale_kernel_cu_5a3e5c444cuda3std6ranges3__45__cpo5beginE,@object
	.size		_ZN59_INTERNAL_c2a56a9e_28_multi_tensor_scale_kernel_cu_5a3e5c444cuda3std6ranges3__45__cpo5beginE,(_ZN59_INTERNAL_c2a56a9e_28_multi_tensor_scale_kernel_cu_5a3e5c444cuda3std3__461_GLOBAL__N__c2a56a9e_28_multi_tensor_scale_kernel_cu_5a3e5c446ignoreE - _ZN59_INTERNAL_c2a56a9e_28_multi_tensor_scale_kernel_cu_5a3e5c444cuda3std6ranges3__45__cpo5beginE)
_ZN59_INTERNAL_c2a56a9e_28_multi_tensor_scale_kernel_cu_5a3e5c444cuda3std6ranges3__45__cpo5beginE:
	.zero		1
	.type		_ZN59_INTERNAL_c2a56a9e_28_multi_tensor_scale_kernel_cu_5a3e5c444cuda3std3__461_GLOBAL__N__c2a56a9e_28_multi_tensor_scale_kernel_cu_5a3e5c446ignoreE,@object
	.size		_ZN59_INTERNAL_c2a56a9e_28_multi_tensor_scale_kernel_cu_5a3e5c444cuda3std3__461_GLOBAL__N__c2a56a9e_28_multi_tensor_scale_kernel_cu_5a3e5c446ignoreE,(_ZN59_INTERNAL_c2a56a9e_28_multi_tensor_scale_kernel_cu_5a3e5c444cuda3std6ranges3__45__cpo4sizeE - _ZN59_INTERNAL_c2a56a9e_28_multi_tensor_scale_kernel_cu_5a3e5c444cuda3std3__461_GLOBAL__N__c2a56a9e_28_multi_tensor_scale_kernel_cu_5a3e5c446ignoreE)
_ZN59_INTERNAL_c2a56a9e_28_multi_tensor_scale_kernel_cu_5a3e5c444cuda3std3__461_GLOBAL__N__c2a56a9e_28_multi_tensor_scale_kernel_cu_5a3e5c446ignoreE:
	.zero		1
	.type		_ZN59_INTERNAL_c2a56a9e_28_multi_tensor_scale_kernel_cu_5a3e5c444cuda3std6ranges3__45__cpo4sizeE,@object
	.size		_ZN59_INTERNAL_c2a56a9e_28_multi_tensor_scale_kernel_cu_5a3e5c444cuda3std6ranges3__45__cpo4sizeE,(_ZN59_INTERNAL_c2a56a9e_28_multi_tensor_scale_kernel_cu_5a3e5c444cuda3std3__45__cpo5beginE - _ZN59_INTERNAL_c2a56a9e_28_multi_tensor_scale_kernel_cu_5a3e5c444cuda3std6ranges3__45__cpo4sizeE)
_ZN59_INTERNAL_c2a56a9e_28_multi_tensor_scale_kernel_cu_5a3e5c444cuda3std6ranges3__45__cpo4sizeE:
	.zero		1
	.type		_ZN59_INTERNAL_c2a56a9e_28_multi_tensor_scale_kernel_cu_5a3e5c444cuda3std3__45__cpo5beginE,@object
	.size		_ZN59_INTERNAL_c2a56a9e_28_multi_tensor_scale_kernel_cu_5a3e5c444cuda3std3__45__cpo5beginE,(_ZN59_INTERNAL_c2a56a9e_28_multi_tensor_scale_kernel_cu_5a3e5c444cuda3std6ranges3__45__cpo6cbeginE - _ZN59_INTERNAL_c2a56a9e_28_multi_tensor_scale_kernel_cu_5a3e5c444cuda3std3__45__cpo5beginE)
_ZN59_INTERNAL_c2a56a9e_28_multi_tensor_scale_kernel_cu_5a3e5c444cuda3std3__45__cpo5beginE:
	.zero		1
	.type		_ZN59_INTERNAL_c2a56a9e_28_multi_tensor_scale_kernel_cu_5a3e5c444cuda3std6ranges3__45__cpo6cbeginE,@object
	.size		_ZN59_INTERNAL_c2a56a9e_28_multi_tensor_scale_kernel_cu_5a3e5c444cuda3std6ranges3__45__cpo6cbeginE,(_ZN59_INTERNAL_c2a56a9e_28_multi_tensor_scale_kernel_cu_5a3e5c444cuda3std3__45__cpo6rbeginE - _ZN59_INTERNAL_c2a56a9e_28_multi_tensor_scale_kernel_cu_5a3e5c444cuda3std6ranges3__45__cpo6cbeginE)
_ZN59_INTERNAL_c2a56a9e_28_multi_tensor_scale_kernel_cu_5a3e5c444cuda3std6ranges3__45__cpo6cbeginE:
	.zero		1
	.type		_ZN59_INTERNAL_c2a56a9e_28_multi_tensor_scale_kernel_cu_5a3e5c444cuda3std3__45__cpo6rbeginE,@object
	.size		_ZN59_INTERNAL_c2a56a9e_28_multi_tensor_scale_kernel_cu_5a3e5c444cuda3std3__45__cpo6rbeginE,(_ZN59_INTERNAL_c2a56a9e_28_multi_tensor_scale_kernel_cu_5a3e5c444cuda3std6ranges3__45__cpo4nextE - _ZN59_INTERNAL_c2a56a9e_28_multi_tensor_scale_kernel_cu_5a3e5c444cuda3std3__45__cpo6rbeginE)
_ZN59_INTERNAL_c2a56a9e_28_multi_tensor_scale_kernel_cu_5a3e5c444cuda3std3__45__cpo6rbeginE:
	.zero		1
	.type		_ZN59_INTERNAL_c2a56a9e_28_multi_tensor_scale_kernel_cu_5a3e5c444cuda3std6ranges3__45__cpo4nextE,@object
	.size		_ZN59_INTERNAL_c2a56a9e_28_multi_tensor_scale_kernel_cu_5a3e5c444cuda3std6ranges3__45__cpo4nextE,(_ZN59_INTERNAL_c2a56a9e_28_multi_tensor_scale_kernel_cu_5a3e5c444cuda3std6ranges3__45__cpo4swapE - _ZN59_INTERNAL_c2a56a9e_28_multi_tensor_scale_kernel_cu_5a3e5c444cuda3std6ranges3__45__cpo4nextE)
_ZN59_INTERNAL_c2a56a9e_28_multi_tensor_scale_kernel_cu_5a3e5c444cuda3std6ranges3__45__cpo4nextE:
	.zero		1
	.type		_ZN59_INTERNAL_c2a56a9e_28_multi_tensor_scale_kernel_cu_5a3e5c444cuda3std6ranges3__45__cpo4swapE,@object
	.size		_ZN59_INTERNAL_c2a56a9e_28_multi_tensor_scale_kernel_cu_5a3e5c444cuda3std6ranges3__45__cpo4swapE,(_ZN59_INTERNAL_c2a56a9e_28_multi_tensor_scale_kernel_cu_5a3e5c444cuda3std3__420unreachable_sentinelE - _ZN59_INTERNAL_c2a56a9e_28_multi_tensor_scale_kernel_cu_5a3e5c444cuda3std6ranges3__45__cpo4swapE)
_ZN59_INTERNAL_c2a56a9e_28_multi_tensor_scale_kernel_cu_5a3e5c444cuda3std6ranges3__45__cpo4swapE:
	.zero		1
	.type		_ZN59_INTERNAL_c2a56a9e_28_multi_tensor_scale_kernel_cu_5a3e5c444cuda3std3__420unreachable_sentinelE,@object
	.size		_ZN59_INTERNAL_c2a56a9e_28_multi_tensor_scale_kernel_cu_5a3e5c444cuda3std3__420unreachable_sentinelE,(_ZN59_INTERNAL_c2a56a9e_28_multi_tensor_scale_kernel_cu_5a3e5c446thrust23THRUST_300001_SM_900_NS6system6detail10sequential3seqE - _ZN59_INTERNAL_c2a56a9e_28_multi_tensor_scale_kernel_cu_5a3e5c444cuda3std3__420unreachable_sentinelE)
_ZN59_INTERNAL_c2a56a9e_28_multi_tensor_scale_kernel_cu_5a3e5c444cuda3std3__420unreachable_sentinelE:
	.zero		1
	.type		_ZN59_INTERNAL_c2a56a9e_28_multi_tensor_scale_kernel_cu_5a3e5c446thrust23THRUST_300001_SM_900_NS6system6detail10sequential3seqE,@object
	.size		_ZN59_INTERNAL_c2a56a9e_28_multi_tensor_scale_kernel_cu_5a3e5c446thrust23THRUST_300001_SM_900_NS6system6detail10sequential3seqE,(_ZN59_INTERNAL_c2a56a9e_28_multi_tensor_scale_kernel_cu_5a3e5c444cuda3std3__45__cpo4cendE - _ZN59_INTERNAL_c2a56a9e_28_multi_tensor_scale_kernel_cu_5a3e5c446thrust23THRUST_300001_SM_900_NS6system6detail10sequential3seqE)
_ZN59_INTERNAL_c2a56a9e_28_multi_tensor_scale_kernel_cu_5a3e5c446thrust23THRUST_300001_SM_900_NS6system6detail10sequential3seqE:
	.zero		1
	.type		_ZN59_INTERNAL_c2a56a9e_28_multi_tensor_scale_kernel_cu_5a3e5c444cuda3std3__45__cpo4cendE,@object
	.size		_ZN59_INTERNAL_c2a56a9e_28_multi_tensor_scale_kernel_cu_5a3e5c444cuda3std3__45__cpo4cendE,(_ZN59_INTERNAL_c2a56a9e_28_multi_tensor_scale_kernel_cu_5a3e5c444cuda3std6ranges3__45__cpo9iter_swapE - _ZN59_INTERNAL_c2a56a9e_28_multi_tensor_scale_kernel_cu_5a3e5c444cuda3std3__45__cpo4cendE)
_ZN59_INTERNAL_c2a56a9e_28_multi_tensor_scale_kernel_cu_5a3e5c444cuda3std3__45__cpo4cendE:
	.zero		1
	.type		_ZN59_INTERNAL_c2a56a9e_28_multi_tensor_scale_kernel_cu_5a3e5c444cuda3std6ranges3__45__cpo9iter_swapE,@object
	.size		_ZN59_INTERNAL_c2a56a9e_28_multi_tensor_scale_kernel_cu_5a3e5c444cuda3std6ranges3__45__cpo9iter_swapE,(_ZN59_INTERNAL_c2a56a9e_28_multi_tensor_scale_kernel_cu_5a3e5c444cuda3std3__45__cpo5crendE - _ZN59_INTERNAL_c2a56a9e_28_multi_tensor_scale_kernel_cu_5a3e5c444cuda3std6ranges3__45__cpo9iter_swapE)
_ZN59_INTERNAL_c2a56a9e_28_multi_tensor_scale_kernel_cu_5a3e5c444cuda3std6ranges3__45__cpo9iter_swapE:
	.zero		1
	.type		_ZN59_INTERNAL_c2a56a9e_28_multi_tensor_scale_kernel_cu_5a3e5c444cuda3std3__45__cpo5crendE,@object
	.size		_ZN59_INTERNAL_c2a56a9e_28_multi_tensor_scale_kernel_cu_5a3e5c444cuda3std3__45__cpo5crendE,(_ZN59_INTERNAL_c2a56a9e_28_multi_tensor_scale_kernel_cu_5a3e5c444cuda3std6ranges3__45__cpo5cdataE - _ZN59_INTERNAL_c2a56a9e_28_multi_tensor_scale_kernel_cu_5a3e5c444cuda3std3__45__cpo5crendE)
_ZN59_INTERNAL_c2a56a9e_28_multi_tensor_scale_kernel_cu_5a3e5c444cuda3std3__45__cpo5crendE:
	.zero		1
	.type		_ZN59_INTERNAL_c2a56a9e_28_multi_tensor_scale_kernel_cu_5a3e5c444cuda3std6ranges3__45__cpo5cdataE,@object
	.size		_ZN59_INTERNAL_c2a56a9e_28_multi_tensor_scale_kernel_cu_5a3e5c444cuda3std6ranges3__45__cpo5cdataE,(_ZN59_INTERNAL_c2a56a9e_28_multi_tensor_scale_kernel_cu_5a3e5c444cuda3std6ranges3__45__cpo3endE - _ZN59_INTERNAL_c2a56a9e_28_multi_tensor_scale_kernel_cu_5a3e5c444cuda3std6ranges3__45__cpo5cdataE)
_ZN59_INTERNAL_c2a56a9e_28_multi_tensor_scale_kernel_cu_5a3e5c444cuda3std6ranges3__45__cpo5cdataE:
	.zero		1
	.type		_ZN59_INTERNAL_c2a56a9e_28_multi_tensor_scale_kernel_cu_5a3e5c444cuda3std6ranges3__45__cpo3endE,@object
	.size		_ZN59_INTERNAL_c2a56a9e_28_multi_tensor_scale_kernel_cu_5a3e5c444cuda3std6ranges3__45__cpo3endE,(_ZN59_INTERNAL_c2a56a9e_28_multi_tensor_scale_kernel_cu_5a3e5c444cuda3std3__419piecewise_constructE - _ZN59_INTERNAL_c2a56a9e_28_multi_tensor_scale_kernel_cu_5a3e5c444cuda3std6ranges3__45__cpo3endE)
_ZN59_INTERNAL_c2a56a9e_28_multi_tensor_scale_kernel_cu_5a3e5c444cuda3std6ranges3__45__cpo3endE:
	.zero		1
	.type		_ZN59_INTERNAL_c2a56a9e_28_multi_tensor_scale_kernel_cu_5a3e5c444cuda3std3__419piecewise_constructE,@object
	.size		_ZN59_INTERNAL_c2a56a9e_28_multi_tensor_scale_kernel_cu_5a3e5c444cuda3std3__419piecewise_constructE,(_ZN59_INTERNAL_c2a56a9e_28_multi_tensor_scale_kernel_cu_5a3e5c444cuda3std6ranges3__45__cpo5ssizeE - _ZN59_INTERNAL_c2a56a9e_28_multi_tensor_scale_kernel_cu_5a3e5c444cuda3std3__419piecewise_constructE)
_ZN59_INTERNAL_c2a56a9e_28_multi_tensor_scale_kernel_cu_5a3e5c444cuda3std3__419piecewise_constructE:
	.zero		1
	.type		_ZN59_INTERNAL_c2a56a9e_28_multi_tensor_scale_kernel_cu_5a3e5c444cuda3std6ranges3__45__cpo5ssizeE,@object
	.size		_ZN59_INTERNAL_c2a56a9e_28_multi_tensor_scale_kernel_cu_5a3e5c444cuda3std6ranges3__45__cpo5ssizeE,(_ZN59_INTERNAL_c2a56a9e_28_multi_tensor_scale_kernel_cu_5a3e5c444cuda3std3__45__cpo3endE - _ZN59_INTERNAL_c2a56a9e_28_multi_tensor_scale_kernel_cu_5a3e5c444cuda3std6ranges3__45__cpo5ssizeE)
_ZN59_INTERNAL_c2a56a9e_28_multi_tensor_scale_kernel_cu_5a3e5c444cuda3std6ranges3__45__cpo5ssizeE:
	.zero		1
	.type		_ZN59_INTERNAL_c2a56a9e_28_multi_tensor_scale_kernel_cu_5a3e5c444cuda3std3__45__cpo3endE,@object
	.size		_ZN59_INTERNAL_c2a56a9e_28_multi_tensor_scale_kernel_cu_5a3e5c444cuda3std3__45__cpo3endE,(_ZN59_INTERNAL_c2a56a9e_28_multi_tensor_scale_kernel_cu_5a3e5c444cuda3std6ranges3__45__cpo4cendE - _ZN59_INTERNAL_c2a56a9e_28_multi_tensor_scale_kernel_cu_5a3e5c444cuda3std3__45__cpo3endE)
_ZN59_INTERNAL_c2a56a9e_28_multi_tensor_scale_kernel_cu_5a3e5c444cuda3std3__45__cpo3endE:
	.zero		1
	.type		_ZN59_INTERNAL_c2a56a9e_28_multi_tensor_scale_kernel_cu_5a3e5c444cuda3std6ranges3__45__cpo4cendE,@object
	.size		_ZN59_INTERNAL_c2a56a9e_28_multi_tensor_scale_kernel_cu_5a3e5c444cuda3std6ranges3__45__cpo4cendE,(_ZN59_INTERNAL_c2a56a9e_28_multi_tensor_scale_kernel_cu_5a3e5c444cuda3std3__45__cpo4rendE - _ZN59_INTERNAL_c2a56a9e_28_multi_tensor_scale_kernel_cu_5a3e5c444cuda3std6ranges3__45__cpo4cendE)
_ZN59_INTERNAL_c2a56a9e_28_multi_tensor_scale_kernel_cu_5a3e5c444cuda3std6ranges3__45__cpo4cendE:
	.zero		1
	.type		_ZN59_INTERNAL_c2a56a9e_28_multi_tensor_scale_kernel_cu_5a3e5c444cuda3std3__45__cpo4rendE,@object
	.size		_ZN59_INTERNAL_c2a56a9e_28_multi_tensor_scale_kernel_cu_5a3e5c444cuda3std3__45__cpo4rendE,(_ZN59_INTERNAL_c2a56a9e_28_multi_tensor_scale_kernel_cu_5a3e5c444cuda3std6ranges3__45__cpo4prevE - _ZN59_INTERNAL_c2a56a9e_28_multi_tensor_scale_kernel_cu_5a3e5c444cuda3std3__45__cpo4rendE)
_ZN59_INTERNAL_c2a56a9e_28_multi_tensor_scale_kernel_cu_5a3e5c444cuda3std3__45__cpo4rendE:
	.zero		1
	.type		_ZN59_INTERNAL_c2a56a9e_28_multi_tensor_scale_kernel_cu_5a3e5c444cuda3std6ranges3__45__cpo4prevE,@object
	.size		_ZN59_INTERNAL_c2a56a9e_28_multi_tensor_scale_kernel_cu_5a3e5c444cuda3std6ranges3__45__cpo4prevE,(_ZN59_INTERNAL_c2a56a9e_28_multi_tensor_scale_kernel_cu_5a3e5c444cuda3std6ranges3__45__cpo9iter_moveE - _ZN59_INTERNAL_c2a56a9e_28_multi_tensor_scale_kernel_cu_5a3e5c444cuda3std6ranges3__45__cpo4prevE)
_ZN59_INTERNAL_c2a56a9e_28_multi_tensor_scale_kernel_cu_5a3e5c444cuda3std6ranges3__45__cpo4prevE:
	.zero		1
	.type		_ZN59_INTERNAL_c2a56a9e_28_multi_tensor_scale_kernel_cu_5a3e5c444cuda3std6ranges3__45__cpo9iter_moveE,@object
	.size		_ZN59_INTERNAL_c2a56a9e_28_multi_tensor_scale_kernel_cu_5a3e5c444cuda3std6ranges3__45__cpo9iter_moveE,(.L_13 - _ZN59_INTERNAL_c2a56a9e_28_multi_tensor_scale_kernel_cu_5a3e5c444cuda3std6ranges3__45__cpo9iter_moveE)
_ZN59_INTERNAL_c2a56a9e_28_multi_tensor_scale_kernel_cu_5a3e5c444cuda3std6ranges3__45__cpo9iter_moveE:
	.zero		1
.L_13:


//--------------------- .nv.constant0._Z25multi_tensor_apply_kernelI18TensorListMetadataILi2EE12ScaleFunctorIN3c108BFloat16ES4_EJfEEvlPViT_T0_DpT1_ --------------------------
	.section	.nv.constant0._Z25multi_tensor_apply_kernelI18TensorListMetadataILi2EE12ScaleFunctorIN3c108BFloat16ES4_EJfEEvlPViT_T0_DpT1_,"a",@progbits
	.sectionflags	@""
	.align	4
.nv.constant0._Z25multi_tensor_apply_kernelI18TensorListMetadataILi2EE12ScaleFunctorIN3c108BFloat16ES4_EJfEEvlPViT_T0_DpT1_:
	.zero		3696


//--------------------- .nv.constant0._Z25multi_tensor_apply_kernelI18TensorListMetadataILi2EE12ScaleFunctorIN3c108BFloat16ENS3_4HalfEEJfEEvlPViT_T0_DpT1_ --------------------------
	.section	.nv.constant0._Z25multi_tensor_apply_kernelI18TensorListMetadataILi2EE12ScaleFunctorIN3c108BFloat16ENS3_4HalfEEJfEEvlPViT_T0_DpT1_,"a",@progbits
	.sectionflags	@""
	.align	4
.nv.constant0._Z25multi_tensor_apply_kernelI18TensorListMetadataILi2EE12ScaleFunctorIN3c108BFloat16ENS3_4HalfEEJfEEvlPViT_T0_DpT1_:
	.zero		3696


//--------------------- .nv.constant0._Z25multi_tensor_apply_kernelI18TensorListMetadataILi2EE12ScaleFunctorIN3c108BFloat16EfEJfEEvlPViT_T0_DpT1_ --------------------------
	.section	.nv.constant0._Z25multi_tensor_apply_kernelI18TensorListMetadataILi2EE12ScaleFunctorIN3c108BFloat16EfEJfEEvlPViT_T0_DpT1_,"a",@progbits
	.sectionflags	@""
	.align	4
.nv.constant0._Z25multi_tensor_apply_kernelI18TensorListMetadataILi2EE12ScaleFunctorIN3c108BFloat16EfEJfEEvlPViT_T0_DpT1_:
	.zero		3696


//--------------------- .nv.constant0._Z25multi_tensor_apply_kernelI18TensorListMetadataILi2EE12ScaleFunctorIN3c104HalfENS3_8BFloat16EEJfEEvlPViT_T0_DpT1_ --------------------------
	.section	.nv.constant0._Z25multi_tensor_apply_kernelI18TensorListMetadataILi2EE12ScaleFunctorIN3c104HalfENS3_8BFloat16EEJfEEvlPViT_T0_DpT1_,"a",@progbits
	.sectionflags	@""
	.align	4
.nv.constant0._Z25multi_tensor_apply_kernelI18TensorListMetadataILi2EE12ScaleFunctorIN3c104HalfENS3_8BFloat16EEJfEEvlPViT_T0_DpT1_:
	.zero		3696


//--------------------- .nv.constant0._Z25multi_tensor_apply_kernelI18TensorListMetadataILi2EE12ScaleFunctorIN3c104HalfES4_EJfEEvlPViT_T0_DpT1_ --------------------------
	.section	.nv.constant0._Z25multi_tensor_apply_kernelI18TensorListMetadataILi2EE12ScaleFunctorIN3c104HalfES4_EJfEEvlPViT_T0_DpT1_,"a",@progbits
	.sectionflags	@""
	.align	4
.nv.constant0._Z25multi_tensor_apply_kernelI18TensorListMetadataILi2EE12ScaleFunctorIN3c104HalfES4_EJfEEvlPViT_T0_DpT1_:
	.zero		3696


//--------------------- .nv.constant0._Z25multi_tensor_apply_kernelI18TensorListMetadataILi2EE12ScaleFunctorIN3c104HalfEfEJfEEvlPViT_T0_DpT1_ --------------------------
	.section	.nv.constant0._Z25multi_tensor_apply_kernelI18TensorListMetadataILi2EE12ScaleFunctorIN3c104HalfEfEJfEEvlPViT_T0_DpT1_,"a",@progbits
	.sectionflags	@""
	.align	4
.nv.constant0._Z25multi_tensor_apply_kernelI18TensorListMetadataILi2EE12ScaleFunctorIN3c104HalfEfEJfEEvlPViT_T0_DpT1_:
	.zero		3696


//--------------------- .nv.constant0._Z25multi_tensor_apply_kernelI18TensorListMetadataILi2EE12ScaleFunctorIfN3c108BFloat16EEJfEEvlPViT_T0_DpT1_ --------------------------
	.section	.nv.constant0._Z25multi_tensor_apply_kernelI18TensorListMetadataILi2EE12ScaleFunctorIfN3c108BFloat16EEJfEEvlPViT_T0_DpT1_,"a",@progbits
	.sectionflags	@""
	.align	4
.nv.constant0._Z25multi_tensor_apply_kernelI18TensorListMetadataILi2EE12ScaleFunctorIfN3c108BFloat16EEJfEEvlPViT_T0_DpT1_:
	.zero		3696


//--------------------- .nv.constant0._Z25multi_tensor_apply_kernelI18TensorListMetadataILi2EE12ScaleFunctorIfN3c104HalfEEJfEEvlPViT_T0_DpT1_ --------------------------
	.section	.nv.constant0._Z25multi_tensor_apply_kernelI18TensorListMetadataILi2EE12ScaleFunctorIfN3c104HalfEEJfEEvlPViT_T0_DpT1_,"a",@progbits
	.sectionflags	@""
	.align	4
.nv.constant0._Z25multi_tensor_apply_kernelI18TensorListMetadataILi2EE12ScaleFunctorIfN3c104HalfEEJfEEvlPViT_T0_DpT1_:
	.zero		3696


//--------------------- .nv.constant0._Z25multi_tensor_apply_kernelI18TensorListMetadataILi2EE12ScaleFunctorIffEJfEEvlPViT_T0_DpT1_ --------------------------
	.section	.nv.constant0._Z25multi_tensor_apply_kernelI18TensorListMetadataILi2EE12ScaleFunctorIffEJfEEvlPViT_T0_DpT1_,"a",@progbits
	.sectionflags	@""
	.align	4
.nv.constant0._Z25multi_tensor_apply_kernelI18TensorListMetadataILi2EE12ScaleFunctorIffEJfEEvlPViT_T0_DpT1_:
	.zero		3696


//--------------------- SYMBOLS --------------------------

	.type		.nv.reservedSmem.offset0,@object
	.size		.nv.reservedSmem.offset0,0x4
